	.target	sm_100a

	.elftype	@"ET_EXEC"


//--------------------- .note.nv.tkinfo           --------------------------
	.section	.note.nv.tkinfo,"",@"SHT_NOTE"
	.sectionflags	@"SHF_NOTE_NV_TKINFO"
	.tkinfo
        /*0018*/ 	.word	0x00000002
        /*0030*/ 	.string	""
        /*0030*/ 	.string	"ptxas"
        /*0030*/ 	.string	"Cuda compilation tools, release 13.0, V13.0.88"
        /*0030*/ 	.string	"Build cuda_13.0.r13.0/compiler.36424714_0"
        /*0030*/ 	.string	"-arch sm_100a -m 64 "



//--------------------- .note.nv.cuinfo           --------------------------
	.section	.note.nv.cuinfo,"",@"SHT_NOTE"
	.sectionflags	@"SHF_NOTE_NV_CUINFO"
        /*0018*/ 	.short	0x0002
        /*001a*/ 	.short	0x0064
        /*001c*/ 	.short	0x0082
	.zero		2


//--------------------- .nv.info                  --------------------------
	.section	.nv.info,"",@"SHT_CUDA_INFO"
	.align	4


	//----- nvinfo : EIATTR_REGCOUNT
	.align		4
        /*0000*/ 	.byte	0x04, 0x2f
        /*0002*/ 	.short	(.L_19 - .L_18)
	.align		4
.L_18:
        /*0004*/ 	.word	index@(_ZN7cutlass13device_kernelINS_4gemm6kernel13GemmUniversalIN4cute5tupleIJiiiiEEENS1_10collective13CollectiveMmaINS1_35MainloopSm100TmaUmmaWarpSpecializedILi2ELi2ELi4ENS5_IJNS4_1CILi1EEESB_SB_EEEEENS5_IJNSA_ILi64EEENSA_ILi256EEESE_EEEfNS5_IJSB_llEEEfNS5_IJlSB_lEEENS4_8TiledMMAINS4_8MMA_AtomIJNS4_17SM100_MMA_TF32_SSINS_10tfloat32_tESM_fLi64ELi256ELNS4_4UMMA5MajorE1ELSO_0ELNSN_7ScaleInE0ELSP_0EEEEEENS4_6LayoutISC_NS5_IJNSA_ILi0EEEST_ST_EEEEENS5_IJNS4_10UnderscoreESW_SW_EEEEENS4_13SM90_TMA_LOADENS4_14ComposedLayoutINS4_7SwizzleILi2ELi5ELi2EEENS4_18smem_ptr_flag_bitsILi32EEENSS_INS5_IJNSA_ILi32EEENSA_ILi4EEEEEENS5_IJSB_S15_EEEEEEEvNS4_8identityESZ_NS10_INS11_ILi3ELi4ELi3EEES14_NSS_INS5_IJNSA_ILi8EEES15_EEENS5_IJS15_SB_EEEEEEEvS1B_EENS_8epilogue10collective18CollectiveEpilogueINS1J_23Sm100TmaWarpSpecializedILi4ELi2ELi16ELb1ELb0EEEJSG_NS5_IJNSS_ISE_SB_EENSS_IS15_SB_EEEEEfSI_fSI_NS1J_6fusion15FusionCallbacksIS1N_NS1R_17LinearCombinationIffffLNS_15FloatRoundStyleE2EEESG_S1Q_JEEENS4_5SM1004TMEM4LOAD26SM100_TMEM_LOAD_16dp128b8xESZ_S1H_NS4_17SM75_U32x4_LDSM_NENS4_14SM90_TMA_STOREES1H_NS4_17SM90_U32x4_STSM_NENS4_39AutoVectorizingCopyWithAssumedAlignmentILi128EEEEEEvvEEEEvNT_6ParamsE)
        /*0008*/ 	.word	0x0000005e


	//----- nvinfo : EIATTR_FRAME_SIZE
	.align		4
.L_19:
        /*000c*/ 	.byte	0x04, 0x11
        /*000e*/ 	.short	(.L_21 - .L_20)
	.align		4
.L_20:
        /*0010*/ 	.word	index@($__internal_2_$__cuda_sm10x_tcgen05_guardrail_trap_unallocated_columns_being_dealloced)
        /*0014*/ 	.word	0x00000000


	//----- nvinfo : EIATTR_FRAME_SIZE
	.align		4
.L_21:
        /*0018*/ 	.byte	0x04, 0x11
        /*001a*/ 	.short	(.L_23 - .L_22)
	.align		4
.L_22:
        /*001c*/ 	.word	index@($__internal_1_$__cuda_sm10x_tcgen05_guardrail_trap_phase_invalid_during_alloc)
        /*0020*/ 	.word	0x00000000


	//----- nvinfo : EIATTR_FRAME_SIZE
	.align		4
.L_23:
        /*0024*/ 	.byte	0x04, 0x11
        /*0026*/ 	.short	(.L_25 - .L_24)
	.align		4
.L_24:
        /*0028*/ 	.word	index@($__internal_0_$__cuda_sm10x_tcgen05_guardrail_trap_col_being_dealloced_not_returned_by_alloc)
        /*002c*/ 	.word	0x00000000


	//----- nvinfo : EIATTR_FRAME_SIZE
	.align		4
.L_25:
        /*0030*/ 	.byte	0x04, 0x11
        /*0032*/ 	.short	(.L_27 - .L_26)
	.align		4
.L_26:
        /*0034*/ 	.word	index@(_ZN7cutlass13device_kernelINS_4gemm6kernel13GemmUniversalIN4cute5tupleIJiiiiEEENS1_10collective13CollectiveMmaINS1_35MainloopSm100TmaUmmaWarpSpecializedILi2ELi2ELi4ENS5_IJNS4_1CILi1EEESB_SB_EEEEENS5_IJNSA_ILi64EEENSA_ILi256EEESE_EEEfNS5_IJSB_llEEEfNS5_IJlSB_lEEENS4_8TiledMMAINS4_8MMA_AtomIJNS4_17SM100_MMA_TF32_SSINS_10tfloat32_tESM_fLi64ELi256ELNS4_4UMMA5MajorE1ELSO_0ELNSN_7ScaleInE0ELSP_0EEEEEENS4_6LayoutISC_NS5_IJNSA_ILi0EEEST_ST_EEEEENS5_IJNS4_10UnderscoreESW_SW_EEEEENS4_13SM90_TMA_LOADENS4_14ComposedLayoutINS4_7SwizzleILi2ELi5ELi2EEENS4_18smem_ptr_flag_bitsILi32EEENSS_INS5_IJNSA_ILi32EEENSA_ILi4EEEEEENS5_IJSB_S15_EEEEEEEvNS4_8identityESZ_NS10_INS11_ILi3ELi4ELi3EEES14_NSS_INS5_IJNSA_ILi8EEES15_EEENS5_IJS15_SB_EEEEEEEvS1B_EENS_8epilogue10collective18CollectiveEpilogueINS1J_23Sm100TmaWarpSpecializedILi4ELi2ELi16ELb1ELb0EEEJSG_NS5_IJNSS_ISE_SB_EENSS_IS15_SB_EEEEEfSI_fSI_NS1J_6fusion15FusionCallbacksIS1N_NS1R_17LinearCombinationIffffLNS_15FloatRoundStyleE2EEESG_S1Q_JEEENS4_5SM1004TMEM4LOAD26SM100_TMEM_LOAD_16dp128b8xESZ_S1H_NS4_17SM75_U32x4_LDSM_NENS4_14SM90_TMA_STOREES1H_NS4_17SM90_U32x4_STSM_NENS4_39AutoVectorizingCopyWithAssumedAlignmentILi128EEEEEEvvEEEEvNT_6ParamsE)
        /*0038*/ 	.word	0x00000000


	//----- nvinfo : EIATTR_MIN_STACK_SIZE
	.align		4
.L_27:
        /*003c*/ 	.byte	0x04, 0x12
        /*003e*/ 	.short	(.L_29 - .L_28)
	.align		4
.L_28:
        /*0040*/ 	.word	index@(_ZN7cutlass13device_kernelINS_4gemm6kernel13GemmUniversalIN4cute5tupleIJiiiiEEENS1_10collective13CollectiveMmaINS1_35MainloopSm100TmaUmmaWarpSpecializedILi2ELi2ELi4ENS5_IJNS4_1CILi1EEESB_SB_EEEEENS5_IJNSA_ILi64EEENSA_ILi256EEESE_EEEfNS5_IJSB_llEEEfNS5_IJlSB_lEEENS4_8TiledMMAINS4_8MMA_AtomIJNS4_17SM100_MMA_TF32_SSINS_10tfloat32_tESM_fLi64ELi256ELNS4_4UMMA5MajorE1ELSO_0ELNSN_7ScaleInE0ELSP_0EEEEEENS4_6LayoutISC_NS5_IJNSA_ILi0EEEST_ST_EEEEENS5_IJNS4_10UnderscoreESW_SW_EEEEENS4_13SM90_TMA_LOADENS4_14ComposedLayoutINS4_7SwizzleILi2ELi5ELi2EEENS4_18smem_ptr_flag_bitsILi32EEENSS_INS5_IJNSA_ILi32EEENSA_ILi4EEEEEENS5_IJSB_S15_EEEEEEEvNS4_8identityESZ_NS10_INS11_ILi3ELi4ELi3EEES14_NSS_INS5_IJNSA_ILi8EEES15_EEENS5_IJS15_SB_EEEEEEEvS1B_EENS_8epilogue10collective18CollectiveEpilogueINS1J_23Sm100TmaWarpSpecializedILi4ELi2ELi16ELb1ELb0EEEJSG_NS5_IJNSS_ISE_SB_EENSS_IS15_SB_EEEEEfSI_fSI_NS1J_6fusion15FusionCallbacksIS1N_NS1R_17LinearCombinationIffffLNS_15FloatRoundStyleE2EEESG_S1Q_JEEENS4_5SM1004TMEM4LOAD26SM100_TMEM_LOAD_16dp128b8xESZ_S1H_NS4_17SM75_U32x4_LDSM_NENS4_14SM90_TMA_STOREES1H_NS4_17SM90_U32x4_STSM_NENS4_39AutoVectorizingCopyWithAssumedAlignmentILi128EEEEEEvvEEEEvNT_6ParamsE)
        /*0044*/ 	.word	0x00000000
.L_29:


//--------------------- .nv.compat                --------------------------
	.section	.nv.compat,"",@"SHT_CUDA_COMPAT_INFO"
	.align	4
        /*0000*/ 	.byte	0x02, 0x09, 0x01, 0x00, 0x02, 0x02, 0x02, 0x00, 0x02, 0x05, 0x05, 0x00, 0x03, 0x07, 0x01, 0x01
        /*0010*/ 	.byte	0x02, 0x03, 0x01, 0x00, 0x02, 0x06, 0x01, 0x00, 0x04, 0x0b, 0x08, 0x00, 0x09, 0x00, 0x00, 0x00
        /*0020*/ 	.byte	0x00, 0x00, 0x00, 0x00


//--------------------- .nv.info._ZN7cutlass13device_kernelINS_4gemm6kernel13GemmUniversalIN4cute5tupleIJiiiiEEENS1_10collective13CollectiveMmaINS1_35MainloopSm100TmaUmmaWarpSpecializedILi2ELi2ELi4ENS5_IJNS4_1CILi1EEESB_SB_EEEEENS5_IJNSA_ILi64EEENSA_ILi256EEESE_EEEfNS5_IJSB_llEEEfNS5_IJlSB_lEEENS4_8TiledMMAINS4_8MMA_AtomIJNS4_17SM100_MMA_TF32_SSINS_10tfloat32_tESM_fLi64ELi256ELNS4_4UMMA5MajorE1ELSO_0ELNSN_7ScaleInE0ELSP_0EEEEEENS4_6LayoutISC_NS5_IJNSA_ILi0EEEST_ST_EEEEENS5_IJNS4_10UnderscoreESW_SW_EEEEENS4_13SM90_TMA_LOADENS4_14ComposedLayoutINS4_7SwizzleILi2ELi5ELi2EEENS4_18smem_ptr_flag_bitsILi32EEENSS_INS5_IJNSA_ILi32EEENSA_ILi4EEEEEENS5_IJSB_S15_EEEEEEEvNS4_8identityESZ_NS10_INS11_ILi3ELi4ELi3EEES14_NSS_INS5_IJNSA_ILi8EEES15_EEENS5_IJS15_SB_EEEEEEEvS1B_EENS_8epilogue10collective18CollectiveEpilogueINS1J_23Sm100TmaWarpSpecializedILi4ELi2ELi16ELb1ELb0EEEJSG_NS5_IJNSS_ISE_SB_EENSS_IS15_SB_EEEEEfSI_fSI_NS1J_6fusion15FusionCallbacksIS1N_NS1R_17LinearCombinationIffffLNS_15FloatRoundStyleE2EEESG_S1Q_JEEENS4_5SM1004TMEM4LOAD26SM100_TMEM_LOAD_16dp128b8xESZ_S1H_NS4_17SM75_U32x4_LDSM_NENS4_14SM90_TMA_STOREES1H_NS4_17SM90_U32x4_STSM_NENS4_39AutoVectorizingCopyWithAssumedAlignmentILi128EEEEEEvvEEEEvNT_6ParamsE --------------------------
	.section	.nv.info._ZN7cutlass13device_kernelINS_4gemm6kernel13GemmUniversalIN4cute5tupleIJiiiiEEENS1_10collective13CollectiveMmaINS1_35MainloopSm100TmaUmmaWarpSpecializedILi2ELi2ELi4ENS5_IJNS4_1CILi1EEESB_SB_EEEEENS5_IJNSA_ILi64EEENSA_ILi256EEESE_EEEfNS5_IJSB_llEEEfNS5_IJlSB_lEEENS4_8TiledMMAINS4_8MMA_AtomIJNS4_17SM100_MMA_TF32_SSINS_10tfloat32_tESM_fLi64ELi256ELNS4_4UMMA5MajorE1ELSO_0ELNSN_7ScaleInE0ELSP_0EEEEEENS4_6LayoutISC_NS5_IJNSA_ILi0EEEST_ST_EEEEENS5_IJNS4_10UnderscoreESW_SW_EEEEENS4_13SM90_TMA_LOADENS4_14ComposedLayoutINS4_7SwizzleILi2ELi5ELi2EEENS4_18smem_ptr_flag_bitsILi32EEENSS_INS5_IJNSA_ILi32EEENSA_ILi4EEEEEENS5_IJSB_S15_EEEEEEEvNS4_8identityESZ_NS10_INS11_ILi3ELi4ELi3EEES14_NSS_INS5_IJNSA_ILi8EEES15_EEENS5_IJS15_SB_EEEEEEEvS1B_EENS_8epilogue10collective18CollectiveEpilogueINS1J_23Sm100TmaWarpSpecializedILi4ELi2ELi16ELb1ELb0EEEJSG_NS5_IJNSS_ISE_SB_EENSS_IS15_SB_EEEEEfSI_fSI_NS1J_6fusion15FusionCallbacksIS1N_NS1R_17LinearCombinationIffffLNS_15FloatRoundStyleE2EEESG_S1Q_JEEENS4_5SM1004TMEM4LOAD26SM100_TMEM_LOAD_16dp128b8xESZ_S1H_NS4_17SM75_U32x4_LDSM_NENS4_14SM90_TMA_STOREES1H_NS4_17SM90_U32x4_STSM_NENS4_39AutoVectorizingCopyWithAssumedAlignmentILi128EEEEEEvvEEEEvNT_6ParamsE,"",@"SHT_CUDA_INFO"
	.sectionflags	@""
	.align	4


	//----- nvinfo : EIATTR_CUDA_API_VERSION
	.align		4
        /*0000*/ 	.byte	0x04, 0x37
        /*0002*/ 	.short	(.L_31 - .L_30)
.L_30:
        /*0004*/ 	.word	0x00000082


	//----- nvinfo : EIATTR_KPARAM_INFO
	.align		4
.L_31:
        /*0008*/ 	.byte	0x04, 0x17
        /*000a*/ 	.short	(.L_33 - .L_32)
.L_32:
        /*000c*/ 	.word	0x00000000
        /*0010*/ 	.short	0x0000
        /*0012*/ 	.short	0x0000
        /*0014*/ 	.byte	0x00, 0xf0, 0x01, 0x20


	//----- nvinfo : EIATTR_AT_ENTRY_FRAGMENTS
	.align		4
.L_33:
        /*0018*/ 	.byte	0x04, 0x4f
        /*001a*/ 	.short	(.L_35 - .L_34)


	//   ....[0]....
.L_34:
        /*001c*/ 	.word	0x00000006


	//----- nvinfo : EIATTR_RESERVED_SMEM_USED
	.align		4
.L_35:
        /*0020*/ 	.byte	0x01, 0x41
	.zero		2


	//----- nvinfo : EIATTR_SPARSE_MMA_MASK
	.align		4
        /*0024*/ 	.byte	0x03, 0x50
        /*0026*/ 	.short	0x0000


	//----- nvinfo : EIATTR_TCGEN05_1CTA_USED
	.align		4
        /*0028*/ 	.byte	0x01, 0x51
	.zero		2


	//----- nvinfo : EIATTR_MAXREG_COUNT
	.align		4
        /*002c*/ 	.byte	0x03, 0x1b
        /*002e*/ 	.short	0x00ff


	//----- nvinfo : EIATTR_NUM_BARRIERS
	.align		4
        /*0030*/ 	.byte	0x02, 0x4c
        /*0032*/ 	.byte	0x07
	.zero		1


	//----- nvinfo : EIATTR_EXTERNS
	.align		4
        /*0034*/ 	.byte	0x04, 0x0f
        /*0036*/ 	.short	(.L_37 - .L_36)


	//   ....[0]....
	.align		4
.L_36:
        /*0038*/ 	.word	index@(__assertfail)


	//----- nvinfo : EIATTR_MERCURY_ISA_VERSION
	.align		4
.L_37:
        /*003c*/ 	.byte	0x03, 0x5f
        /*003e*/ 	.short	0x0101


	//----- nvinfo : EIATTR_INT_WARP_WIDE_INSTR_OFFSETS
	.align		4
        /*0040*/ 	.byte	0x04, 0x31
        /*0042*/ 	.short	(.L_39 - .L_38)


	//   ....[0]....
.L_38:
        /*0044*/ 	.word	0x00001f00


	//   ....[1]....
        /*0048*/ 	.word	0x00003a40


	//   ....[2]....
        /*004c*/ 	.word	0x00003a70


	//   ....[3]....
        /*0050*/ 	.word	0x00003ac0


	//   ....[4]....
        /*0054*/ 	.word	0x000043c0


	//   ....[5]....
        /*0058*/ 	.word	0x00004420


	//   ....[6]....
        /*005c*/ 	.word	0x00004510


	//   ....[7]....
        /*0060*/ 	.word	0x00004580


	//   ....[8]....
        /*0064*/ 	.word	0x00004670


	//   ....[9]....
        /*0068*/ 	.word	0x000046e0


	//   ....[10]....
        /*006c*/ 	.word	0x000047e0


	//   ....[11]....
        /*0070*/ 	.word	0x00004860


	//   ....[12]....
        /*0074*/ 	.word	0x00004960


	//   ....[13]....
        /*0078*/ 	.word	0x00004a30


	//   ....[14]....
        /*007c*/ 	.word	0x00004ad0


	//   ....[15]....
        /*0080*/ 	.word	0x00004ba0


	//   ....[16]....
        /*0084*/ 	.word	0x00004c50


	//   ....[17]....
        /*0088*/ 	.word	0x00004d30


	//   ....[18]....
        /*008c*/ 	.word	0x00004eb0


	//   ....[19]....
        /*0090*/ 	.word	0x00005000


	//----- nvinfo : EIATTR_COOP_GROUP_MASK_REGIDS
	.align		4
.L_39:
        /*0094*/ 	.byte	0x04, 0x29
        /*0096*/ 	.short	(.L_41 - .L_40)


	//   ....[0]....
.L_40:
        /*0098*/ 	.word	0xffffffff


	//   ....[1]....
        /*009c*/ 	.word	0xffffffff


	//   ....[2]....
        /*00a0*/ 	.word	0xffffffff


	//   ....[3]....
        /*00a4*/ 	.word	0xffffffff


	//   ....[4]....
        /*00a8*/ 	.word	0xffffffff


	//   ....[5]....
        /*00ac*/ 	.word	0xffffffff


	//   ....[6]....
        /*00b0*/ 	.word	0xffffffff


	//   ....[7]....
        /*00b4*/ 	.word	0xffffffff


	//   ....[8]....
        /*00b8*/ 	.word	0xffffffff


	//   ....[9]....
        /*00bc*/ 	.word	0xffffffff


	//   ....[10]....
        /*00c0*/ 	.word	0xffffffff


	//   ....[11]....
        /*00c4*/ 	.word	0xffffffff


	//   ....[12]....
        /*00c8*/ 	.word	0xffffffff


	//----- nvinfo : EIATTR_COOP_GROUP_INSTR_OFFSETS
	.align		4
.L_41:
        /*00cc*/ 	.byte	0x04, 0x28
        /*00ce*/ 	.short	(.L_43 - .L_42)


	//   ....[0]....
.L_42:
        /*00d0*/ 	.word	0x00000090


	//   ....[1]....
        /*00d4*/ 	.word	0x000004d0


	//   ....[2]....
        /*00d8*/ 	.word	0x00000600


	//   ....[3]....
        /*00dc*/ 	.word	0x000007a0


	//   ....[4]....
        /*00e0*/ 	.word	0x000008a0


	//   ....[5]....
        /*00e4*/ 	.word	0x00000a10


	//   ....[6]....
        /*00e8*/ 	.word	0x00000bb0


	//   ....[7]....
        /*00ec*/ 	.word	0x00001de0


	//   ....[8]....
        /*00f0*/ 	.word	0x00002aa0


	//   ....[9]....
        /*00f4*/ 	.word	0x00002cb0


	//   ....[10]....
        /*00f8*/ 	.word	0x00002ce0


	//   ....[11]....
        /*00fc*/ 	.word	0x00003930


	//   ....[12]....
        /*0100*/ 	.word	0x00003b60


	//----- nvinfo : EIATTR_VRC_CTA_INIT_COUNT
	.align		4
.L_43:
        /*0104*/ 	.byte	0x02, 0x4a
        /*0106*/ 	.byte	0x80
	.zero		1


	//----- nvinfo : EIATTR_SYSCALL_OFFSETS
	.align		4
        /*0108*/ 	.byte	0x04, 0x46
        /*010a*/ 	.short	(.L_45 - .L_44)


	//   ....[0]....
.L_44:
        /*010c*/ 	.word	0x00005ab0


	//   ....[1]....
        /*0110*/ 	.word	0x00005ba0


	//   ....[2]....
        /*0114*/ 	.word	0x000063c0


	//   ....[3]....
        /*0118*/ 	.word	0x00006b80


	//   ....[4]....
        /*011c*/ 	.word	0x000072e0


	//   ....[5]....
        /*0120*/ 	.word	0x00007a90


	//   ....[6]....
        /*0124*/ 	.word	0x00008240


	//   ....[7]....
        /*0128*/ 	.word	0x00008a20


	//   ....[8]....
        /*012c*/ 	.word	0x000091d0


	//   ....[9]....
        /*0130*/ 	.word	0x00009930


	//----- nvinfo : EIATTR_MBARRIER_INSTR_OFFSETS
	.align		4
.L_45:
        /*0134*/ 	.byte	0x04, 0x39
        /*0136*/ 	.short	(.L_47 - .L_46)


	//   ....[0]....
.L_46:
        /*0138*/ 	.word	0x000005b0
        /*013c*/ 	.word	0x000000ff
        /*0140*/ 	.word	0x00000000
        /*0144*/ 	.short	0x0100
        /*0146*/ 	.byte	0x05
	.zero		1


	//   ....[1]....
        /*0148*/ 	.word	0x000005c0
        /*014c*/ 	.word	0x000000ff
        /*0150*/ 	.word	0x00000010
        /*0154*/ 	.short	0x0100
        /*0156*/ 	.byte	0x05
	.zero		1


	//   ....[2]....
        /*0158*/ 	.word	0x000005d0
        /*015c*/ 	.word	0x000000ff
        /*0160*/ 	.word	0x00000008
        /*0164*/ 	.short	0x0100
        /*0166*/ 	.byte	0x05
	.zero		1


	//   ....[3]....
        /*0168*/ 	.word	0x000005e0
        /*016c*/ 	.word	0x000000ff
        /*0170*/ 	.word	0x00000018
        /*0174*/ 	.short	0x0100
        /*0176*/ 	.byte	0x05
	.zero		1


	//   ....[4]....
        /*0178*/ 	.word	0x00000710
        /*017c*/ 	.word	0x000000ff
        /*0180*/ 	.word	0x00000020
        /*0184*/ 	.short	0x0100
        /*0186*/ 	.byte	0x07
	.zero		1


	//   ....[5]....
        /*0188*/ 	.word	0x00000720
        /*018c*/ 	.word	0x000000ff
        /*0190*/ 	.word	0x00000040
        /*0194*/ 	.short	0x0100
        /*0196*/ 	.byte	0x07
	.zero		1


	//   ....[6]....
        /*0198*/ 	.word	0x00000730
        /*019c*/ 	.word	0x000000ff
        /*01a0*/ 	.word	0x00000028
        /*01a4*/ 	.short	0x0100
        /*01a6*/ 	.byte	0x07
	.zero		1


	//   ....[7]....
        /*01a8*/ 	.word	0x00000740
        /*01ac*/ 	.word	0x000000ff
        /*01b0*/ 	.word	0x00000048
        /*01b4*/ 	.short	0x0100
        /*01b6*/ 	.byte	0x07
	.zero		1


	//   ....[8]....
        /*01b8*/ 	.word	0x00000750
        /*01bc*/ 	.word	0x000000ff
        /*01c0*/ 	.word	0x00000030
        /*01c4*/ 	.short	0x0100
        /*01c6*/ 	.byte	0x07
	.zero		1


	//   ....[9]....
        /*01c8*/ 	.word	0x00000760
        /*01cc*/ 	.word	0x000000ff
        /*01d0*/ 	.word	0x00000050
        /*01d4*/ 	.short	0x0100
        /*01d6*/ 	.byte	0x07
	.zero		1


	//   ....[10]....
        /*01d8*/ 	.word	0x00000770
        /*01dc*/ 	.word	0x000000ff
        /*01e0*/ 	.word	0x00000038
        /*01e4*/ 	.short	0x0100
        /*01e6*/ 	.byte	0x07
	.zero		1


	//   ....[11]....
        /*01e8*/ 	.word	0x00000780
        /*01ec*/ 	.word	0x000000ff
        /*01f0*/ 	.word	0x00000058
        /*01f4*/ 	.short	0x0100
        /*01f6*/ 	.byte	0x07
	.zero		1


	//   ....[12]....
        /*01f8*/ 	.word	0x00000870
        /*01fc*/ 	.word	0x000000ff
        /*0200*/ 	.word	0x00000060
        /*0204*/ 	.short	0x0100
        /*0206*/ 	.byte	0x05
	.zero		1


	//   ....[13]....
        /*0208*/ 	.word	0x00000880
        /*020c*/ 	.word	0x000000ff
        /*0210*/ 	.word	0x00000068
        /*0214*/ 	.short	0x0100
        /*0216*/ 	.byte	0x05
	.zero		1


	//   ....[14]....
        /*0218*/ 	.word	0x000009c0
        /*021c*/ 	.word	0x000000ff
        /*0220*/ 	.word	0x00000070
        /*0224*/ 	.short	0x0100
        /*0226*/ 	.byte	0x05
	.zero		1


	//   ....[15]....
        /*0228*/ 	.word	0x000009d0
        /*022c*/ 	.word	0x000000ff
        /*0230*/ 	.word	0x00000080
        /*0234*/ 	.short	0x0100
        /*0236*/ 	.byte	0x05
	.zero		1


	//   ....[16]....
        /*0238*/ 	.word	0x000009e0
        /*023c*/ 	.word	0x000000ff
        /*0240*/ 	.word	0x00000078
        /*0244*/ 	.short	0x0100
        /*0246*/ 	.byte	0x05
	.zero		1


	//   ....[17]....
        /*0248*/ 	.word	0x000009f0
        /*024c*/ 	.word	0x000000ff
        /*0250*/ 	.word	0x00000088
        /*0254*/ 	.short	0x0100
        /*0256*/ 	.byte	0x05
	.zero		1


	//   ....[18]....
        /*0258*/ 	.word	0x00000b20
        /*025c*/ 	.word	0x000000ff
        /*0260*/ 	.word	0x00000090
        /*0264*/ 	.short	0x0100
        /*0266*/ 	.byte	0x07
	.zero		1


	//   ....[19]....
        /*0268*/ 	.word	0x00000b30
        /*026c*/ 	.word	0x000000ff
        /*0270*/ 	.word	0x000000b0
        /*0274*/ 	.short	0x0100
        /*0276*/ 	.byte	0x07
	.zero		1


	//   ....[20]....
        /*0278*/ 	.word	0x00000b40
        /*027c*/ 	.word	0x000000ff
        /*0280*/ 	.word	0x00000098
        /*0284*/ 	.short	0x0100
        /*0286*/ 	.byte	0x07
	.zero		1


	//   ....[21]....
        /*0288*/ 	.word	0x00000b50
        /*028c*/ 	.word	0x000000ff
        /*0290*/ 	.word	0x000000b8
        /*0294*/ 	.short	0x0100
        /*0296*/ 	.byte	0x07
	.zero		1


	//   ....[22]....
        /*0298*/ 	.word	0x00000b60
        /*029c*/ 	.word	0x000000ff
        /*02a0*/ 	.word	0x000000a0
        /*02a4*/ 	.short	0x0100
        /*02a6*/ 	.byte	0x07
	.zero		1


	//   ....[23]....
        /*02a8*/ 	.word	0x00000b70
        /*02ac*/ 	.word	0x000000ff
        /*02b0*/ 	.word	0x000000c0
        /*02b4*/ 	.short	0x0100
        /*02b6*/ 	.byte	0x07
	.zero		1


	//   ....[24]....
        /*02b8*/ 	.word	0x00000b80
        /*02bc*/ 	.word	0x000000ff
        /*02c0*/ 	.word	0x000000a8
        /*02c4*/ 	.short	0x0100
        /*02c6*/ 	.byte	0x07
	.zero		1


	//   ....[25]....
        /*02c8*/ 	.word	0x00000b90
        /*02cc*/ 	.word	0x000000ff
        /*02d0*/ 	.word	0x000000c8
        /*02d4*/ 	.short	0x0100
        /*02d6*/ 	.byte	0x07
	.zero		1


	//   ....[26]....
        /*02d8*/ 	.word	0x00000c80
        /*02dc*/ 	.word	0x000000ff
        /*02e0*/ 	.word	0x000000d0
        /*02e4*/ 	.short	0x0100
        /*02e6*/ 	.byte	0x05
	.zero		1


	//   ....[27]....
        /*02e8*/ 	.word	0x00000c90
        /*02ec*/ 	.word	0x000000ff
        /*02f0*/ 	.word	0x000000e0
        /*02f4*/ 	.short	0x0100
        /*02f6*/ 	.byte	0x05
	.zero		1


	//   ....[28]....
        /*02f8*/ 	.word	0x00000ca0
        /*02fc*/ 	.word	0x000000ff
        /*0300*/ 	.word	0x000000d8
        /*0304*/ 	.short	0x0100
        /*0306*/ 	.byte	0x05
	.zero		1


	//   ....[29]....
        /*0308*/ 	.word	0x00000cb0
        /*030c*/ 	.word	0x000000ff
        /*0310*/ 	.word	0x000000e8
        /*0314*/ 	.short	0x0100
        /*0316*/ 	.byte	0x05
	.zero		1


	//   ....[30]....
        /*0318*/ 	.word	0x00001580
        /*031c*/ 	.word	0x00000002
        /*0320*/ 	.word	0x000000e0
        /*0324*/ 	.short	0x010a
        /*0326*/ 	.byte	0xff
	.zero		1


	//   ....[31]....
        /*0328*/ 	.word	0x000015b0
        /*032c*/ 	.word	0x00000002
        /*0330*/ 	.word	0x000000d0
        /*0334*/ 	.short	0x0101
        /*0336*/ 	.byte	0xff
	.zero		1


	//   ....[32]....
        /*0338*/ 	.word	0x00001680
        /*033c*/ 	.word	0x000000ff
        /*0340*/ 	.word	0x00000010
        /*0344*/ 	.short	0x010a
        /*0346*/ 	.byte	0x08
	.zero		1


	//   ....[33]....
        /*0348*/ 	.word	0x00001730
        /*034c*/ 	.word	0x000000ff
        /*0350*/ 	.word	0x00000010
        /*0354*/ 	.short	0x010a
        /*0356*/ 	.byte	0x21
	.zero		1


	//   ....[34]....
        /*0358*/ 	.word	0x00001880
        /*035c*/ 	.word	0x000000ff
        /*0360*/ 	.word	0x00000010
        /*0364*/ 	.short	0x010a
        /*0366*/ 	.byte	0x08
	.zero		1


	//   ....[35]....
        /*0368*/ 	.word	0x00001a40
        /*036c*/ 	.word	0x000000ff
        /*0370*/ 	.word	0x00000068
        /*0374*/ 	.short	0x0101
        /*0376*/ 	.byte	0x04
	.zero		1


	//   ....[36]....
        /*0378*/ 	.word	0x00001a60
        /*037c*/ 	.word	0x000000ff
        /*0380*/ 	.word	0x00000010
        /*0384*/ 	.short	0x010a
        /*0386*/ 	.byte	0x08
	.zero		1


	//   ....[37]....
        /*0388*/ 	.word	0x00001af0
        /*038c*/ 	.word	0x000000ff
        /*0390*/ 	.word	0x00000010
        /*0394*/ 	.short	0x010a
        /*0396*/ 	.byte	0x21
	.zero		1


	//   ....[38]....
        /*0398*/ 	.word	0x00001c40
        /*039c*/ 	.word	0x000000ff
        /*03a0*/ 	.word	0x00000010
        /*03a4*/ 	.short	0x010a
        /*03a6*/ 	.byte	0x08
	.zero		1


	//   ....[39]....
        /*03a8*/ 	.word	0x00001e10
        /*03ac*/ 	.word	0x00000002
        /*03b0*/ 	.word	0x00000070
        /*03b4*/ 	.short	0x010a
        /*03b6*/ 	.byte	0xff
	.zero		1


	//   ....[40]....
        /*03b8*/ 	.word	0x00001ed0
        /*03bc*/ 	.word	0x00000002
        /*03c0*/ 	.word	0x00000000
        /*03c4*/ 	.short	0x0101
        /*03c6*/ 	.byte	0xff
	.zero		1


	//   ....[41]....
        /*03c8*/ 	.word	0x00002430
        /*03cc*/ 	.word	0x000000ff
        /*03d0*/ 	.word	0x00000000
        /*03d4*/ 	.short	0x010a
        /*03d6*/ 	.byte	0x04
	.zero		1


	//   ....[42]....
        /*03d8*/ 	.word	0x000024d0
        /*03dc*/ 	.word	0x00000000
        /*03e0*/ 	.word	0x00000000
        /*03e4*/ 	.short	0x010a
        /*03e6*/ 	.byte	0xff
	.zero		1


	//   ....[43]....
        /*03e8*/ 	.word	0x000025f0
        /*03ec*/ 	.word	0x00000000
        /*03f0*/ 	.word	0x000000d0
        /*03f4*/ 	.short	0x010a
        /*03f6*/ 	.byte	0xff
	.zero		1


	//   ....[44]....
        /*03f8*/ 	.word	0x00002660
        /*03fc*/ 	.word	0x00000000
        /*0400*/ 	.word	0x00000000
        /*0404*/ 	.short	0x0101
        /*0406*/ 	.byte	0xff
	.zero		1


	//   ....[45]....
        /*0408*/ 	.word	0x00002680
        /*040c*/ 	.word	0x000000ff
        /*0410*/ 	.word	0x00000080
        /*0414*/ 	.short	0x010a
        /*0416*/ 	.byte	0x05
	.zero		1


	//   ....[46]....
        /*0418*/ 	.word	0x000027a0
        /*041c*/ 	.word	0x00000000
        /*0420*/ 	.word	0x00000070
        /*0424*/ 	.short	0x010a
        /*0426*/ 	.byte	0xff
	.zero		1


	//   ....[47]....
        /*0428*/ 	.word	0x000028a0
        /*042c*/ 	.word	0x00000000
        /*0430*/ 	.word	0x00000000
        /*0434*/ 	.short	0x0101
        /*0436*/ 	.byte	0xff
	.zero		1


	//   ....[48]....
        /*0438*/ 	.word	0x00002930
        /*043c*/ 	.word	0x000000ff
        /*0440*/ 	.word	0x00000080
        /*0444*/ 	.short	0x0106
        /*0446*/ 	.byte	0x05
	.zero		1


	//   ....[49]....
        /*0448*/ 	.word	0x00002950
        /*044c*/ 	.word	0x000000ff
        /*0450*/ 	.word	0x00000080
        /*0454*/ 	.short	0x010a
        /*0456*/ 	.byte	0x05
	.zero		1


	//   ....[50]....
        /*0458*/ 	.word	0x000029e0
        /*045c*/ 	.word	0x000000ff
        /*0460*/ 	.word	0x00000080
        /*0464*/ 	.short	0x0106
        /*0466*/ 	.byte	0x04
	.zero		1


	//   ....[51]....
        /*0468*/ 	.word	0x00002a20
        /*046c*/ 	.word	0x00000000
        /*0470*/ 	.word	0x00000080
        /*0474*/ 	.short	0x010a
        /*0476*/ 	.byte	0xff
	.zero		1


	//   ....[52]....
        /*0478*/ 	.word	0x00002fe0
        /*047c*/ 	.word	0x00000000
        /*0480*/ 	.word	0x00000070
        /*0484*/ 	.short	0x010a
        /*0486*/ 	.byte	0xff
	.zero		1


	//   ....[53]....
        /*0488*/ 	.word	0x000030f0
        /*048c*/ 	.word	0x00000003
        /*0490*/ 	.word	0x00000000
        /*0494*/ 	.short	0x0101
        /*0496*/ 	.byte	0xff
	.zero		1


	//   ....[54]....
        /*0498*/ 	.word	0x00003100
        /*049c*/ 	.word	0x000000ff
        /*04a0*/ 	.word	0x00000000
        /*04a4*/ 	.short	0x010a
        /*04a6*/ 	.byte	0x07
	.zero		1


	//   ....[55]....
        /*04a8*/ 	.word	0x00003180
        /*04ac*/ 	.word	0x000000ff
        /*04b0*/ 	.word	0x000000b0
        /*04b4*/ 	.short	0x010a
        /*04b6*/ 	.byte	0x06
	.zero		1


	//   ....[56]....
        /*04b8*/ 	.word	0x00003250
        /*04bc*/ 	.word	0x000000ff
        /*04c0*/ 	.word	0x00000000
        /*04c4*/ 	.short	0x010a
        /*04c6*/ 	.byte	0x0b
	.zero		1


	//   ....[57]....
        /*04c8*/ 	.word	0x00003380
        /*04cc*/ 	.word	0x000000ff
        /*04d0*/ 	.word	0x00000000
        /*04d4*/ 	.short	0x010a
        /*04d6*/ 	.byte	0x22
	.zero		1


	//   ....[58]....
        /*04d8*/ 	.word	0x00003760
        /*04dc*/ 	.word	0x000000ff
        /*04e0*/ 	.word	0x00000000
        /*04e4*/ 	.short	0x010a
        /*04e6*/ 	.byte	0x06
	.zero		1


	//   ....[59]....
        /*04e8*/ 	.word	0x000037f0
        /*04ec*/ 	.word	0x000000ff
        /*04f0*/ 	.word	0x00000000
        /*04f4*/ 	.short	0x010a
        /*04f6*/ 	.byte	0x06
	.zero		1


	//   ....[60]....
        /*04f8*/ 	.word	0x00003880
        /*04fc*/ 	.word	0x000000ff
        /*0500*/ 	.word	0x00000000
        /*0504*/ 	.short	0x010a
        /*0506*/ 	.byte	0x06
	.zero		1


	//   ....[61]....
        /*0508*/ 	.word	0x00003910
        /*050c*/ 	.word	0x000000ff
        /*0510*/ 	.word	0x00000000
        /*0514*/ 	.short	0x010a
        /*0516*/ 	.byte	0x07
	.zero		1


	//   ....[62]....
        /*0518*/ 	.word	0x00003d60
        /*051c*/ 	.word	0x00000000
        /*0520*/ 	.word	0x00000070
        /*0524*/ 	.short	0x010a
        /*0526*/ 	.byte	0xff
	.zero		1


	//   ....[63]....
        /*0528*/ 	.word	0x00003e20
        /*052c*/ 	.word	0x00000000
        /*0530*/ 	.word	0x00000000
        /*0534*/ 	.short	0x0101
        /*0536*/ 	.byte	0xff
	.zero		1


	//   ....[64]....
        /*0538*/ 	.word	0x00004140
        /*053c*/ 	.word	0x000000ff
        /*0540*/ 	.word	0x00000068
        /*0544*/ 	.short	0x010a
        /*0546*/ 	.byte	0x07
	.zero		1


	//   ....[65]....
        /*0548*/ 	.word	0x00004340
        /*054c*/ 	.word	0x000000ff
        /*0550*/ 	.word	0x00000040
        /*0554*/ 	.short	0x010a
        /*0556*/ 	.byte	0x07
	.zero		1


	//   ....[66]....
        /*0558*/ 	.word	0x000044c0
        /*055c*/ 	.word	0x000000ff
        /*0560*/ 	.word	0x00000020
        /*0564*/ 	.short	0x010b
        /*0566*/ 	.byte	0x07
	.zero		1


	//   ....[67]....
        /*0568*/ 	.word	0x000044d0
        /*056c*/ 	.word	0x000000ff
        /*0570*/ 	.word	0x00000000
        /*0574*/ 	.short	0x0101
        /*0576*/ 	.byte	0x15
	.zero		1


	//   ....[68]....
        /*0578*/ 	.word	0x000044e0
        /*057c*/ 	.word	0x000000ff
        /*0580*/ 	.word	0x00000048
        /*0584*/ 	.short	0x010a
        /*0586*/ 	.byte	0x07
	.zero		1


	//   ....[69]....
        /*0588*/ 	.word	0x00004620
        /*058c*/ 	.word	0x000000ff
        /*0590*/ 	.word	0x00000028
        /*0594*/ 	.short	0x010b
        /*0596*/ 	.byte	0x07
	.zero		1


	//   ....[70]....
        /*0598*/ 	.word	0x00004630
        /*059c*/ 	.word	0x000000ff
        /*05a0*/ 	.word	0x00000000
        /*05a4*/ 	.short	0x0101
        /*05a6*/ 	.byte	0x0f
	.zero		1


	//   ....[71]....
        /*05a8*/ 	.word	0x00004640
        /*05ac*/ 	.word	0x000000ff
        /*05b0*/ 	.word	0x00000050
        /*05b4*/ 	.short	0x010a
        /*05b6*/ 	.byte	0x07
	.zero		1


	//   ....[72]....
        /*05b8*/ 	.word	0x00004790
        /*05bc*/ 	.word	0x000000ff
        /*05c0*/ 	.word	0x00000030
        /*05c4*/ 	.short	0x010b
        /*05c6*/ 	.byte	0x07
	.zero		1


	//   ....[73]....
        /*05c8*/ 	.word	0x000047a0
        /*05cc*/ 	.word	0x000000ff
        /*05d0*/ 	.word	0x00000000
        /*05d4*/ 	.short	0x0101
        /*05d6*/ 	.byte	0x0e
	.zero		1


	//   ....[74]....
        /*05d8*/ 	.word	0x000047b0
        /*05dc*/ 	.word	0x000000ff
        /*05e0*/ 	.word	0x00000058
        /*05e4*/ 	.short	0x010a
        /*05e6*/ 	.byte	0x07
	.zero		1


	//   ....[75]....
        /*05e8*/ 	.word	0x00004910
        /*05ec*/ 	.word	0x000000ff
        /*05f0*/ 	.word	0x00000038
        /*05f4*/ 	.short	0x010b
        /*05f6*/ 	.byte	0x07
	.zero		1


	//   ....[76]....
        /*05f8*/ 	.word	0x00004920
        /*05fc*/ 	.word	0x000000ff
        /*0600*/ 	.word	0x00000000
        /*0604*/ 	.short	0x0101
        /*0606*/ 	.byte	0x0d
	.zero		1


	//   ....[77]....
        /*0608*/ 	.word	0x00004930
        /*060c*/ 	.word	0x000000ff
        /*0610*/ 	.word	0x00000040
        /*0614*/ 	.short	0x010a
        /*0616*/ 	.byte	0x07
	.zero		1


	//   ....[78]....
        /*0618*/ 	.word	0x00004a80
        /*061c*/ 	.word	0x000000ff
        /*0620*/ 	.word	0x00000020
        /*0624*/ 	.short	0x010b
        /*0626*/ 	.byte	0x07
	.zero		1


	//   ....[79]....
        /*0628*/ 	.word	0x00004a90
        /*062c*/ 	.word	0x000000ff
        /*0630*/ 	.word	0x00000000
        /*0634*/ 	.short	0x0101
        /*0636*/ 	.byte	0x15
	.zero		1


	//   ....[80]....
        /*0638*/ 	.word	0x00004aa0
        /*063c*/ 	.word	0x000000ff
        /*0640*/ 	.word	0x00000048
        /*0644*/ 	.short	0x010a
        /*0646*/ 	.byte	0x07
	.zero		1


	//   ....[81]....
        /*0648*/ 	.word	0x00004bf0
        /*064c*/ 	.word	0x000000ff
        /*0650*/ 	.word	0x00000028
        /*0654*/ 	.short	0x010b
        /*0656*/ 	.byte	0x07
	.zero		1


	//   ....[82]....
        /*0658*/ 	.word	0x00004c00
        /*065c*/ 	.word	0x000000ff
        /*0660*/ 	.word	0x00000000
        /*0664*/ 	.short	0x0101
        /*0666*/ 	.byte	0x0f
	.zero		1


	//   ....[83]....
        /*0668*/ 	.word	0x00004c10
        /*066c*/ 	.word	0x000000ff
        /*0670*/ 	.word	0x00000050
        /*0674*/ 	.short	0x010a
        /*0676*/ 	.byte	0x07
	.zero		1


	//   ....[84]....
        /*0678*/ 	.word	0x00004d90
        /*067c*/ 	.word	0x000000ff
        /*0680*/ 	.word	0x00000030
        /*0684*/ 	.short	0x010b
        /*0686*/ 	.byte	0x07
	.zero		1


	//   ....[85]....
        /*0688*/ 	.word	0x00004dd0
        /*068c*/ 	.word	0x000000ff
        /*0690*/ 	.word	0x00000000
        /*0694*/ 	.short	0x0101
        /*0696*/ 	.byte	0x0e
	.zero		1


	//   ....[86]....
        /*0698*/ 	.word	0x00004e10
        /*069c*/ 	.word	0x000000ff
        /*06a0*/ 	.word	0x00000058
        /*06a4*/ 	.short	0x010a
        /*06a6*/ 	.byte	0x07
	.zero		1


	//   ....[87]....
        /*06a8*/ 	.word	0x00005040
        /*06ac*/ 	.word	0x000000ff
        /*06b0*/ 	.word	0x00000038
        /*06b4*/ 	.short	0x010b
        /*06b6*/ 	.byte	0x07
	.zero		1


	//   ....[88]....
        /*06b8*/ 	.word	0x00005060
        /*06bc*/ 	.word	0x000000ff
        /*06c0*/ 	.word	0x00000000
        /*06c4*/ 	.short	0x0101
        /*06c6*/ 	.byte	0x0d
	.zero		1


	//   ....[89]....
        /*06c8*/ 	.word	0x00005080
        /*06cc*/ 	.word	0x000000ff
        /*06d0*/ 	.word	0x00000040
        /*06d4*/ 	.short	0x010a
        /*06d6*/ 	.byte	0x07
	.zero		1


	//   ....[90]....
        /*06d8*/ 	.word	0x000050a0
        /*06dc*/ 	.word	0x000000ff
        /*06e0*/ 	.word	0x00000048
        /*06e4*/ 	.short	0x010a
        /*06e6*/ 	.byte	0x07
	.zero		1


	//   ....[91]....
        /*06e8*/ 	.word	0x000050c0
        /*06ec*/ 	.word	0x000000ff
        /*06f0*/ 	.word	0x00000050
        /*06f4*/ 	.short	0x010a
        /*06f6*/ 	.byte	0x07
	.zero		1


	//   ....[92]....
        /*06f8*/ 	.word	0x00005110
        /*06fc*/ 	.word	0x00000002
        /*0700*/ 	.word	0x00000058
        /*0704*/ 	.short	0x010a
        /*0706*/ 	.byte	0xff
	.zero		1


	//   ....[93]....
        /*0708*/ 	.word	0x00005470
        /*070c*/ 	.word	0x00000000
        /*0710*/ 	.word	0x00000070
        /*0714*/ 	.short	0x010a
        /*0716*/ 	.byte	0xff
	.zero		1


	//   ....[94]....
        /*0718*/ 	.word	0x00005580
        /*071c*/ 	.word	0x00000000
        /*0720*/ 	.word	0x00000000
        /*0724*/ 	.short	0x0101
        /*0726*/ 	.byte	0xff
	.zero		1


	//   ....[95]....
        /*0728*/ 	.word	0x00006000
        /*072c*/ 	.word	0x000000ff
        /*0730*/ 	.word	0x00000020
        /*0734*/ 	.short	0x010a
        /*0736*/ 	.byte	0x30
	.zero		1


	//   ....[96]....
        /*0738*/ 	.word	0x00006030
        /*073c*/ 	.word	0x00000055
        /*0740*/ 	.word	0x00000090
        /*0744*/ 	.short	0x010a
        /*0746*/ 	.byte	0xff
	.zero		1


	//   ....[97]....
        /*0748*/ 	.word	0x000061a0
        /*074c*/ 	.word	0x000000ff
        /*0750*/ 	.word	0x00000020
        /*0754*/ 	.short	0x010a
        /*0756*/ 	.byte	0x30
	.zero		1


	//   ....[98]....
        /*0758*/ 	.word	0x000062a0
        /*075c*/ 	.word	0x00000055
        /*0760*/ 	.word	0x00000090
        /*0764*/ 	.short	0x010a
        /*0766*/ 	.byte	0xff
	.zero		1


	//   ....[99]....
        /*0768*/ 	.word	0x000068a0
        /*076c*/ 	.word	0x00000000
        /*0770*/ 	.word	0x00000000
        /*0774*/ 	.short	0x0101
        /*0776*/ 	.byte	0xff
	.zero		1


	//   ....[100]....
        /*0778*/ 	.word	0x000068b0
        /*077c*/ 	.word	0x00000002
        /*0780*/ 	.word	0x00000020
        /*0784*/ 	.short	0x010a
        /*0786*/ 	.byte	0xff
	.zero		1


	//   ....[101]....
        /*0788*/ 	.word	0x00006980
        /*078c*/ 	.word	0x00000002
        /*0790*/ 	.word	0x00000020
        /*0794*/ 	.short	0x010a
        /*0796*/ 	.byte	0xff
	.zero		1


	//   ....[102]....
        /*0798*/ 	.word	0x00007000
        /*079c*/ 	.word	0x00000010
        /*07a0*/ 	.word	0x00000000
        /*07a4*/ 	.short	0x0101
        /*07a6*/ 	.byte	0xff
	.zero		1


	//   ....[103]....
        /*07a8*/ 	.word	0x00007020
        /*07ac*/ 	.word	0x00000000
        /*07b0*/ 	.word	0x00000020
        /*07b4*/ 	.short	0x010a
        /*07b6*/ 	.byte	0xff
	.zero		1


	//   ....[104]....
        /*07b8*/ 	.word	0x000070e0
        /*07bc*/ 	.word	0x00000000
        /*07c0*/ 	.word	0x00000020
        /*07c4*/ 	.short	0x010a
        /*07c6*/ 	.byte	0xff
	.zero		1


	//   ....[105]....
        /*07c8*/ 	.word	0x00007770
        /*07cc*/ 	.word	0x00000010
        /*07d0*/ 	.word	0x00000000
        /*07d4*/ 	.short	0x0101
        /*07d6*/ 	.byte	0xff
	.zero		1


	//   ....[106]....
        /*07d8*/ 	.word	0x00007790
        /*07dc*/ 	.word	0x00000000
        /*07e0*/ 	.word	0x00000020
        /*07e4*/ 	.short	0x010a
        /*07e6*/ 	.byte	0xff
	.zero		1


	//   ....[107]....
        /*07e8*/ 	.word	0x00007850
        /*07ec*/ 	.word	0x00000000
        /*07f0*/ 	.word	0x00000020
        /*07f4*/ 	.short	0x010a
        /*07f6*/ 	.byte	0xff
	.zero		1


	//   ....[108]....
        /*07f8*/ 	.word	0x00007f10
        /*07fc*/ 	.word	0x00000010
        /*0800*/ 	.word	0x00000000
        /*0804*/ 	.short	0x0101
        /*0806*/ 	.byte	0xff
	.zero		1


	//   ....[109]....
        /*0808*/ 	.word	0x00007f30
        /*080c*/ 	.word	0x00000000
        /*0810*/ 	.word	0x00000020
        /*0814*/ 	.short	0x010a
        /*0816*/ 	.byte	0xff
	.zero		1


	//   ....[110]....
        /*0818*/ 	.word	0x00007ff0
        /*081c*/ 	.word	0x00000000
        /*0820*/ 	.word	0x00000020
        /*0824*/ 	.short	0x010a
        /*0826*/ 	.byte	0xff
	.zero		1


	//   ....[111]....
        /*0828*/ 	.word	0x000086f0
        /*082c*/ 	.word	0x00000010
        /*0830*/ 	.word	0x00000000
        /*0834*/ 	.short	0x0101
        /*0836*/ 	.byte	0xff
	.zero		1


	//   ....[112]....
        /*0838*/ 	.word	0x00008710
        /*083c*/ 	.word	0x00000000
        /*0840*/ 	.word	0x00000020
        /*0844*/ 	.short	0x010a
        /*0846*/ 	.byte	0xff
	.zero		1


	//   ....[113]....
        /*0848*/ 	.word	0x000087d0
        /*084c*/ 	.word	0x00000000
        /*0850*/ 	.word	0x00000020
        /*0854*/ 	.short	0x010a
        /*0856*/ 	.byte	0xff
	.zero		1


	//   ....[114]....
        /*0858*/ 	.word	0x00008ea0
        /*085c*/ 	.word	0x00000010
        /*0860*/ 	.word	0x00000000
        /*0864*/ 	.short	0x0101
        /*0866*/ 	.byte	0xff
	.zero		1


	//   ....[115]....
        /*0868*/ 	.word	0x00008ec0
        /*086c*/ 	.word	0x00000000
        /*0870*/ 	.word	0x00000020
        /*0874*/ 	.short	0x010a
        /*0876*/ 	.byte	0xff
	.zero		1


	//   ....[116]....
        /*0878*/ 	.word	0x00008f80
        /*087c*/ 	.word	0x00000000
        /*0880*/ 	.word	0x00000020
        /*0884*/ 	.short	0x010a
        /*0886*/ 	.byte	0xff
	.zero		1


	//   ....[117]....
        /*0888*/ 	.word	0x00009650
        /*088c*/ 	.word	0x00000010
        /*0890*/ 	.word	0x00000000
        /*0894*/ 	.short	0x0101
        /*0896*/ 	.byte	0xff
	.zero		1


	//   ....[118]....
        /*0898*/ 	.word	0x00009670
        /*089c*/ 	.word	0x00000000
        /*08a0*/ 	.word	0x00000020
        /*08a4*/ 	.short	0x010a
        /*08a6*/ 	.byte	0xff
	.zero		1


	//   ....[119]....
        /*08a8*/ 	.word	0x00009730
        /*08ac*/ 	.word	0x00000000
        /*08b0*/ 	.word	0x00000020
        /*08b4*/ 	.short	0x010a
        /*08b6*/ 	.byte	0xff
	.zero		1


	//   ....[120]....
        /*08b8*/ 	.word	0x000099d0
        /*08bc*/ 	.word	0x000000ff
        /*08c0*/ 	.word	0x00000000
        /*08c4*/ 	.short	0x0101
        /*08c6*/ 	.byte	0x05
	.zero		1


	//   ....[121]....
        /*08c8*/ 	.word	0x00009e10
        /*08cc*/ 	.word	0x00000000
        /*08d0*/ 	.word	0x00000000
        /*08d4*/ 	.short	0x0101
        /*08d6*/ 	.byte	0xff
	.zero		1


	//   ....[122]....
        /*08d8*/ 	.word	0x0000a080
        /*08dc*/ 	.word	0x000000ff
        /*08e0*/ 	.word	0x00000000
        /*08e4*/ 	.short	0x0101
        /*08e6*/ 	.byte	0x04
	.zero		1


	//   ....[123]....
        /*08e8*/ 	.word	0x0000a0a0
        /*08ec*/ 	.word	0x00000002
        /*08f0*/ 	.word	0x000000e0
        /*08f4*/ 	.short	0x010a
        /*08f6*/ 	.byte	0xff
	.zero		1


	//   ....[124]....
        /*08f8*/ 	.word	0x0000a100
        /*08fc*/ 	.word	0x00000002
        /*0900*/ 	.word	0x00000010
        /*0904*/ 	.short	0x010a
        /*0906*/ 	.byte	0xff
	.zero		1


	//   ....[125]....
        /*0908*/ 	.word	0x0000a160
        /*090c*/ 	.word	0x00000002
        /*0910*/ 	.word	0x00000010
        /*0914*/ 	.short	0x010a
        /*0916*/ 	.byte	0xff
	.zero		1


	//   ....[126]....
        /*0918*/ 	.word	0x0000a1b0
        /*091c*/ 	.word	0x00000002
        /*0920*/ 	.word	0x00000070
        /*0924*/ 	.short	0x010a
        /*0926*/ 	.byte	0xff
	.zero		1


	//   ....[127]....
        /*0928*/ 	.word	0x0000a210
        /*092c*/ 	.word	0x00000000
        /*0930*/ 	.word	0x00000000
        /*0934*/ 	.short	0x010a
        /*0936*/ 	.byte	0xff
	.zero		1


	//   ....[128]....
        /*0938*/ 	.word	0x0000a260
        /*093c*/ 	.word	0x00000000
        /*0940*/ 	.word	0x000000d0
        /*0944*/ 	.short	0x010a
        /*0946*/ 	.byte	0xff
	.zero		1


	//   ....[129]....
        /*0948*/ 	.word	0x0000a2c0
        /*094c*/ 	.word	0x00000000
        /*0950*/ 	.word	0x00000080
        /*0954*/ 	.short	0x010a
        /*0956*/ 	.byte	0xff
	.zero		1


	//   ....[130]....
        /*0958*/ 	.word	0x0000a310
        /*095c*/ 	.word	0x00000000
        /*0960*/ 	.word	0x00000070
        /*0964*/ 	.short	0x010a
        /*0966*/ 	.byte	0xff
	.zero		1


	//   ....[131]....
        /*0968*/ 	.word	0x0000a370
        /*096c*/ 	.word	0x00000000
        /*0970*/ 	.word	0x00000080
        /*0974*/ 	.short	0x010a
        /*0976*/ 	.byte	0xff
	.zero		1


	//   ....[132]....
        /*0978*/ 	.word	0x0000a3c0
        /*097c*/ 	.word	0x00000000
        /*0980*/ 	.word	0x00000070
        /*0984*/ 	.short	0x010a
        /*0986*/ 	.byte	0xff
	.zero		1


	//   ....[133]....
        /*0988*/ 	.word	0x0000a420
        /*098c*/ 	.word	0x00000002
        /*0990*/ 	.word	0x000000b0
        /*0994*/ 	.short	0x010a
        /*0996*/ 	.byte	0xff
	.zero		1


	//   ....[134]....
        /*0998*/ 	.word	0x0000a480
        /*099c*/ 	.word	0x00000000
        /*09a0*/ 	.word	0x00000000
        /*09a4*/ 	.short	0x010a
        /*09a6*/ 	.byte	0xff
	.zero		1


	//   ....[135]....
        /*09a8*/ 	.word	0x0000a4e0
        /*09ac*/ 	.word	0x00000000
        /*09b0*/ 	.word	0x00000000
        /*09b4*/ 	.short	0x010a
        /*09b6*/ 	.byte	0xff
	.zero		1


	//   ....[136]....
        /*09b8*/ 	.word	0x0000a540
        /*09bc*/ 	.word	0x00000000
        /*09c0*/ 	.word	0x00000000
        /*09c4*/ 	.short	0x010a
        /*09c6*/ 	.byte	0xff
	.zero		1


	//   ....[137]....
        /*09c8*/ 	.word	0x0000a5a0
        /*09cc*/ 	.word	0x00000000
        /*09d0*/ 	.word	0x00000000
        /*09d4*/ 	.short	0x010a
        /*09d6*/ 	.byte	0xff
	.zero		1


	//   ....[138]....
        /*09d8*/ 	.word	0x0000a600
        /*09dc*/ 	.word	0x00000000
        /*09e0*/ 	.word	0x00000000
        /*09e4*/ 	.short	0x010a
        /*09e6*/ 	.byte	0xff
	.zero		1


	//   ....[139]....
        /*09e8*/ 	.word	0x0000a650
        /*09ec*/ 	.word	0x00000000
        /*09f0*/ 	.word	0x00000070
        /*09f4*/ 	.short	0x010a
        /*09f6*/ 	.byte	0xff
	.zero		1


	//   ....[140]....
        /*09f8*/ 	.word	0x0000a6b0
        /*09fc*/ 	.word	0x00000000
        /*0a00*/ 	.word	0x00000068
        /*0a04*/ 	.short	0x010a
        /*0a06*/ 	.byte	0xff
	.zero		1


	//   ....[141]....
        /*0a08*/ 	.word	0x0000a710
        /*0a0c*/ 	.word	0x00000000
        /*0a10*/ 	.word	0x00000040
        /*0a14*/ 	.short	0x010a
        /*0a16*/ 	.byte	0xff
	.zero		1


	//   ....[142]....
        /*0a18*/ 	.word	0x0000a770
        /*0a1c*/ 	.word	0x00000000
        /*0a20*/ 	.word	0x00000048
        /*0a24*/ 	.short	0x010a
        /*0a26*/ 	.byte	0xff
	.zero		1


	//   ....[143]....
        /*0a28*/ 	.word	0x0000a7d0
        /*0a2c*/ 	.word	0x00000000
        /*0a30*/ 	.word	0x00000050
        /*0a34*/ 	.short	0x010a
        /*0a36*/ 	.byte	0xff
	.zero		1


	//   ....[144]....
        /*0a38*/ 	.word	0x0000a830
        /*0a3c*/ 	.word	0x00000000
        /*0a40*/ 	.word	0x00000058
        /*0a44*/ 	.short	0x010a
        /*0a46*/ 	.byte	0xff
	.zero		1


	//   ....[145]....
        /*0a48*/ 	.word	0x0000a890
        /*0a4c*/ 	.word	0x00000000
        /*0a50*/ 	.word	0x00000040
        /*0a54*/ 	.short	0x010a
        /*0a56*/ 	.byte	0xff
	.zero		1


	//   ....[146]....
        /*0a58*/ 	.word	0x0000a8f0
        /*0a5c*/ 	.word	0x00000000
        /*0a60*/ 	.word	0x00000048
        /*0a64*/ 	.short	0x010a
        /*0a66*/ 	.byte	0xff
	.zero		1


	//   ....[147]....
        /*0a68*/ 	.word	0x0000a950
        /*0a6c*/ 	.word	0x00000000
        /*0a70*/ 	.word	0x00000050
        /*0a74*/ 	.short	0x010a
        /*0a76*/ 	.byte	0xff
	.zero		1


	//   ....[148]....
        /*0a78*/ 	.word	0x0000a9b0
        /*0a7c*/ 	.word	0x00000000
        /*0a80*/ 	.word	0x00000058
        /*0a84*/ 	.short	0x010a
        /*0a86*/ 	.byte	0xff
	.zero		1


	//   ....[149]....
        /*0a88*/ 	.word	0x0000aa10
        /*0a8c*/ 	.word	0x00000000
        /*0a90*/ 	.word	0x00000040
        /*0a94*/ 	.short	0x010a
        /*0a96*/ 	.byte	0xff
	.zero		1


	//   ....[150]....
        /*0a98*/ 	.word	0x0000aa70
        /*0a9c*/ 	.word	0x00000000
        /*0aa0*/ 	.word	0x00000048
        /*0aa4*/ 	.short	0x010a
        /*0aa6*/ 	.byte	0xff
	.zero		1


	//   ....[151]....
        /*0aa8*/ 	.word	0x0000aad0
        /*0aac*/ 	.word	0x00000002
        /*0ab0*/ 	.word	0x00000050
        /*0ab4*/ 	.short	0x010a
        /*0ab6*/ 	.byte	0xff
	.zero		1


	//   ....[152]....
        /*0ab8*/ 	.word	0x0000ab20
        /*0abc*/ 	.word	0x00000000
        /*0ac0*/ 	.word	0x00000070
        /*0ac4*/ 	.short	0x010a
        /*0ac6*/ 	.byte	0xff
	.zero		1


	//   ....[153]....
        /*0ac8*/ 	.word	0x0000ab80
        /*0acc*/ 	.word	0x00000000
        /*0ad0*/ 	.word	0x00000020
        /*0ad4*/ 	.short	0x010a
        /*0ad6*/ 	.byte	0xff
	.zero		1


	//   ....[154]....
        /*0ad8*/ 	.word	0x0000abd0
        /*0adc*/ 	.word	0x00000055
        /*0ae0*/ 	.word	0x00000090
        /*0ae4*/ 	.short	0x010a
        /*0ae6*/ 	.byte	0xff
	.zero		1


	//   ....[155]....
        /*0ae8*/ 	.word	0x0000ac20
        /*0aec*/ 	.word	0x00000002
        /*0af0*/ 	.word	0x00000020
        /*0af4*/ 	.short	0x010a
        /*0af6*/ 	.byte	0xff
	.zero		1


	//   ....[156]....
        /*0af8*/ 	.word	0x0000ac70
        /*0afc*/ 	.word	0x00000000
        /*0b00*/ 	.word	0x00000020
        /*0b04*/ 	.short	0x010a
        /*0b06*/ 	.byte	0xff
	.zero		1


	//   ....[157]....
        /*0b08*/ 	.word	0x0000acc0
        /*0b0c*/ 	.word	0x00000000
        /*0b10*/ 	.word	0x00000020
        /*0b14*/ 	.short	0x010a
        /*0b16*/ 	.byte	0xff
	.zero		1


	//   ....[158]....
        /*0b18*/ 	.word	0x0000ad10
        /*0b1c*/ 	.word	0x00000000
        /*0b20*/ 	.word	0x00000020
        /*0b24*/ 	.short	0x010a
        /*0b26*/ 	.byte	0xff
	.zero		1


	//   ....[159]....
        /*0b28*/ 	.word	0x0000ad60
        /*0b2c*/ 	.word	0x00000000
        /*0b30*/ 	.word	0x00000020
        /*0b34*/ 	.short	0x010a
        /*0b36*/ 	.byte	0xff
	.zero		1


	//   ....[160]....
        /*0b38*/ 	.word	0x0000adb0
        /*0b3c*/ 	.word	0x00000000
        /*0b40*/ 	.word	0x00000020
        /*0b44*/ 	.short	0x010a
        /*0b46*/ 	.byte	0xff
	.zero		1


	//   ....[161]....
        /*0b48*/ 	.word	0x0000ae00
        /*0b4c*/ 	.word	0x00000000
        /*0b50*/ 	.word	0x00000020
        /*0b54*/ 	.short	0x010a
        /*0b56*/ 	.byte	0xff
	.zero		1


	//----- nvinfo : EIATTR_NUM_MBARRIERS
	.align		4
.L_47:
        /*0b58*/ 	.byte	0x03, 0x38
        /*0b5a*/ 	.short	0x001e


	//----- nvinfo : EIATTR_EXIT_INSTR_OFFSETS
	.align		4
        /*0b5c*/ 	.byte	0x04, 0x1c
        /*0b5e*/ 	.short	(.L_49 - .L_48)


	//   ....[0]....
.L_48:
        /*0b60*/ 	.word	0x00002500


	//   ....[1]....
        /*0b64*/ 	.word	0x000029f0


	//   ....[2]....
        /*0b68*/ 	.word	0x00002a50


	//   ....[3]....
        /*0b6c*/ 	.word	0x00003b70


	//   ....[4]....
        /*0b70*/ 	.word	0x00005140


	//   ....[5]....
        /*0b74*/ 	.word	0x00005180


	//   ....[6]....
        /*0b78*/ 	.word	0x00009f70


	//   ....[7]....
        /*0b7c*/ 	.word	0x00009ff0


	//   ....[8]....
        /*0b80*/ 	.word	0x0000a020


	//   ....[9]....
        /*0b84*/ 	.word	0x0000a090


	//----- nvinfo : EIATTR_MAX_THREADS
	.align		4
.L_49:
        /*0b88*/ 	.byte	0x04, 0x05
        /*0b8a*/ 	.short	(.L_51 - .L_50)
.L_50:
        /*0b8c*/ 	.word	0x00000100
        /*0b90*/ 	.word	0x00000001
        /*0b94*/ 	.word	0x00000001


	//----- nvinfo : EIATTR_CRS_STACK_SIZE
	.align		4
.L_51:
        /*0b98*/ 	.byte	0x04, 0x1e
        /*0b9a*/ 	.short	(.L_53 - .L_52)
.L_52:
        /*0b9c*/ 	.word	0x00000000


	//----- nvinfo : EIATTR_CBANK_PARAM_SIZE
	.align		4
.L_53:
        /*0ba0*/ 	.byte	0x03, 0x19
        /*0ba2*/ 	.short	0x0800


	//----- nvinfo : EIATTR_PARAM_CBANK
	.align		4
        /*0ba4*/ 	.byte	0x04, 0x0a
        /*0ba6*/ 	.short	(.L_55 - .L_54)
	.align		4
.L_54:
        /*0ba8*/ 	.word	index@(.nv.constant0._ZN7cutlass13device_kernelINS_4gemm6kernel13GemmUniversalIN4cute5tupleIJiiiiEEENS1_10collective13CollectiveMmaINS1_35MainloopSm100TmaUmmaWarpSpecializedILi2ELi2ELi4ENS5_IJNS4_1CILi1EEESB_SB_EEEEENS5_IJNSA_ILi64EEENSA_ILi256EEESE_EEEfNS5_IJSB_llEEEfNS5_IJlSB_lEEENS4_8TiledMMAINS4_8MMA_AtomIJNS4_17SM100_MMA_TF32_SSINS_10tfloat32_tESM_fLi64ELi256ELNS4_4UMMA5MajorE1ELSO_0ELNSN_7ScaleInE0ELSP_0EEEEEENS4_6LayoutISC_NS5_IJNSA_ILi0EEEST_ST_EEEEENS5_IJNS4_10UnderscoreESW_SW_EEEEENS4_13SM90_TMA_LOADENS4_14ComposedLayoutINS4_7SwizzleILi2ELi5ELi2EEENS4_18smem_ptr_flag_bitsILi32EEENSS_INS5_IJNSA_ILi32EEENSA_ILi4EEEEEENS5_IJSB_S15_EEEEEEEvNS4_8identityESZ_NS10_INS11_ILi3ELi4ELi3EEES14_NSS_INS5_IJNSA_ILi8EEES15_EEENS5_IJS15_SB_EEEEEEEvS1B_EENS_8epilogue10collective18CollectiveEpilogueINS1J_23Sm100TmaWarpSpecializedILi4ELi2ELi16ELb1ELb0EEEJSG_NS5_IJNSS_ISE_SB_EENSS_IS15_SB_EEEEEfSI_fSI_NS1J_6fusion15FusionCallbacksIS1N_NS1R_17LinearCombinationIffffLNS_15FloatRoundStyleE2EEESG_S1Q_JEEENS4_5SM1004TMEM4LOAD26SM100_TMEM_LOAD_16dp128b8xESZ_S1H_NS4_17SM75_U32x4_LDSM_NENS4_14SM90_TMA_STOREES1H_NS4_17SM90_U32x4_STSM_NENS4_39AutoVectorizingCopyWithAssumedAlignmentILi128EEEEEEvvEEEEvNT_6ParamsE)
        /*0bac*/ 	.short	0x0380
        /*0bae*/ 	.short	0x0800


	//----- nvinfo : EIATTR_SW_WAR
	.align		4
.L_55:
        /*0bb0*/ 	.byte	0x04, 0x36
        /*0bb2*/ 	.short	(.L_57 - .L_56)
.L_56:
        /*0bb4*/ 	.word	0x00000008
.L_57:


//--------------------- .nv.callgraph             --------------------------
	.section	.nv.callgraph,"",@"SHT_CUDA_CALLGRAPH"
	.align	4
	.sectionentsize	8
	.align		4
        /*0000*/ 	.word	0x00000000
	.align		4
        /*0004*/ 	.word	0xffffffff
	.align		4
        /*0008*/ 	.word	index@(_ZN7cutlass13device_kernelINS_4gemm6kernel13GemmUniversalIN4cute5tupleIJiiiiEEENS1_10collective13CollectiveMmaINS1_35MainloopSm100TmaUmmaWarpSpecializedILi2ELi2ELi4ENS5_IJNS4_1CILi1EEESB_SB_EEEEENS5_IJNSA_ILi64EEENSA_ILi256EEESE_EEEfNS5_IJSB_llEEEfNS5_IJlSB_lEEENS4_8TiledMMAINS4_8MMA_AtomIJNS4_17SM100_MMA_TF32_SSINS_10tfloat32_tESM_fLi64ELi256ELNS4_4UMMA5MajorE1ELSO_0ELNSN_7ScaleInE0ELSP_0EEEEEENS4_6LayoutISC_NS5_IJNSA_ILi0EEEST_ST_EEEEENS5_IJNS4_10UnderscoreESW_SW_EEEEENS4_13SM90_TMA_LOADENS4_14ComposedLayoutINS4_7SwizzleILi2ELi5ELi2EEENS4_18smem_ptr_flag_bitsILi32EEENSS_INS5_IJNSA_ILi32EEENSA_ILi4EEEEEENS5_IJSB_S15_EEEEEEEvNS4_8identityESZ_NS10_INS11_ILi3ELi4ELi3EEES14_NSS_INS5_IJNSA_ILi8EEES15_EEENS5_IJS15_SB_EEEEEEEvS1B_EENS_8epilogue10collective18CollectiveEpilogueINS1J_23Sm100TmaWarpSpecializedILi4ELi2ELi16ELb1ELb0EEEJSG_NS5_IJNSS_ISE_SB_EENSS_IS15_SB_EEEEEfSI_fSI_NS1J_6fusion15FusionCallbacksIS1N_NS1R_17LinearCombinationIffffLNS_15FloatRoundStyleE2EEESG_S1Q_JEEENS4_5SM1004TMEM4LOAD26SM100_TMEM_LOAD_16dp128b8xESZ_S1H_NS4_17SM75_U32x4_LDSM_NENS4_14SM90_TMA_STOREES1H_NS4_17SM90_U32x4_STSM_NENS4_39AutoVectorizingCopyWithAssumedAlignmentILi128EEEEEEvvEEEEvNT_6ParamsE)
	.align		4
        /*000c*/ 	.word	index@(__assertfail)
	.align		4
        /*0010*/ 	.word	0x00000000
	.align		4
        /*0014*/ 	.word	0xfffffffe
	.align		4
        /*0018*/ 	.word	0x00000000
	.align		4
        /*001c*/ 	.word	0xfffffffd
	.align		4
        /*0020*/ 	.word	0x00000000
	.align		4
        /*0024*/ 	.word	0xfffffffc


//--------------------- .nv.constant4             --------------------------
	.section	.nv.constant4,"a",@progbits
	.align	8
	.align		8
.nv.constant4:
        /*0000*/ 	.dword	__assertfail
	.align		8
        /*0008*/ 	.dword	__unnamed_1
	.align		8
        /*0010*/ 	.dword	__unnamed_2
	.align		8
        /*0018*/ 	.dword	_ZN40_INTERNAL_7e759c32_4_k_cu_c6ea1bc1_349734cuda3std3__45__cpo5beginE
	.align		8
        /*0020*/ 	.dword	_ZN40_INTERNAL_7e759c32_4_k_cu_c6ea1bc1_349734cuda3std3__45__cpo3endE
	.align		8
        /*0028*/ 	.dword	_ZN40_INTERNAL_7e759c32_4_k_cu_c6ea1bc1_349734cuda3std3__45__cpo6cbeginE
	.align		8
        /*0030*/ 	.dword	_ZN40_INTERNAL_7e759c32_4_k_cu_c6ea1bc1_349734cuda3std3__45__cpo4cendE
	.align		8
        /*0038*/ 	.dword	_ZN40_INTERNAL_7e759c32_4_k_cu_c6ea1bc1_349734cuda3std3__442_GLOBAL__N__7e759c32_4_k_cu_c6ea1bc1_349736ignoreE
	.align		8
        /*0040*/ 	.dword	_ZN40_INTERNAL_7e759c32_4_k_cu_c6ea1bc1_349734cuda3std3__419piecewise_constructE
	.align		8
        /*0048*/ 	.dword	_ZN40_INTERNAL_7e759c32_4_k_cu_c6ea1bc1_349734cuda3std3__48in_placeE
	.align		8
        /*0050*/ 	.dword	_ZN40_INTERNAL_7e759c32_4_k_cu_c6ea1bc1_349734cuda3std6ranges3__45__cpo4swapE
	.align		8
        /*0058*/ 	.dword	_ZN40_INTERNAL_7e759c32_4_k_cu_c6ea1bc1_349734cuda3std6ranges3__45__cpo9iter_moveE
	.align		8
        /*0060*/ 	.dword	_ZN40_INTERNAL_7e759c32_4_k_cu_c6ea1bc1_349734cute7productE
	.align		8
        /*0068*/ 	.dword	_ZN40_INTERNAL_7e759c32_4_k_cu_c6ea1bc1_349734cute1_E
	.align		8
        /*0070*/ 	.dword	$str$25
	.align		8
        /*0078*/ 	.dword	$str$26
	.align		8
        /*0080*/ 	.dword	$str$27
	.align		8
        /*0088*/ 	.dword	$str$28


//--------------------- .text._ZN7cutlass13device_kernelINS_4gemm6kernel13GemmUniversalIN4cute5tupleIJiiiiEEENS1_10collective13CollectiveMmaINS1_35MainloopSm100TmaUmmaWarpSpecializedILi2ELi2ELi4ENS5_IJNS4_1CILi1EEESB_SB_EEEEENS5_IJNSA_ILi64EEENSA_ILi256EEESE_EEEfNS5_IJSB_llEEEfNS5_IJlSB_lEEENS4_8TiledMMAINS4_8MMA_AtomIJNS4_17SM100_MMA_TF32_SSINS_10tfloat32_tESM_fLi64ELi256ELNS4_4UMMA5MajorE1ELSO_0ELNSN_7ScaleInE0ELSP_0EEEEEENS4_6LayoutISC_NS5_IJNSA_ILi0EEEST_ST_EEEEENS5_IJNS4_10UnderscoreESW_SW_EEEEENS4_13SM90_TMA_LOADENS4_14ComposedLayoutINS4_7SwizzleILi2ELi5ELi2EEENS4_18smem_ptr_flag_bitsILi32EEENSS_INS5_IJNSA_ILi32EEENSA_ILi4EEEEEENS5_IJSB_S15_EEEEEEEvNS4_8identityESZ_NS10_INS11_ILi3ELi4ELi3EEES14_NSS_INS5_IJNSA_ILi8EEES15_EEENS5_IJS15_SB_EEEEEEEvS1B_EENS_8epilogue10collective18CollectiveEpilogueINS1J_23Sm100TmaWarpSpecializedILi4ELi2ELi16ELb1ELb0EEEJSG_NS5_IJNSS_ISE_SB_EENSS_IS15_SB_EEEEEfSI_fSI_NS1J_6fusion15FusionCallbacksIS1N_NS1R_17LinearCombinationIffffLNS_15FloatRoundStyleE2EEESG_S1Q_JEEENS4_5SM1004TMEM4LOAD26SM100_TMEM_LOAD_16dp128b8xESZ_S1H_NS4_17SM75_U32x4_LDSM_NENS4_14SM90_TMA_STOREES1H_NS4_17SM90_U32x4_STSM_NENS4_39AutoVectorizingCopyWithAssumedAlignmentILi128EEEEEEvvEEEEvNT_6ParamsE --------------------------
	.section	.text._ZN7cutlass13device_kernelINS_4gemm6kernel13GemmUniversalIN4cute5tupleIJiiiiEEENS1_10collective13CollectiveMmaINS1_35MainloopSm100TmaUmmaWarpSpecializedILi2ELi2ELi4ENS5_IJNS4_1CILi1EEESB_SB_EEEEENS5_IJNSA_ILi64EEENSA_ILi256EEESE_EEEfNS5_IJSB_llEEEfNS5_IJlSB_lEEENS4_8TiledMMAINS4_8MMA_AtomIJNS4_17SM100_MMA_TF32_SSINS_10tfloat32_tESM_fLi64ELi256ELNS4_4UMMA5MajorE1ELSO_0ELNSN_7ScaleInE0ELSP_0EEEEEENS4_6LayoutISC_NS5_IJNSA_ILi0EEEST_ST_EEEEENS5_IJNS4_10UnderscoreESW_SW_EEEEENS4_13SM90_TMA_LOADENS4_14ComposedLayoutINS4_7SwizzleILi2ELi5ELi2EEENS4_18smem_ptr_flag_bitsILi32EEENSS_INS5_IJNSA_ILi32EEENSA_ILi4EEEEEENS5_IJSB_S15_EEEEEEEvNS4_8identityESZ_NS10_INS11_ILi3ELi4ELi3EEES14_NSS_INS5_IJNSA_ILi8EEES15_EEENS5_IJS15_SB_EEEEEEEvS1B_EENS_8epilogue10collective18CollectiveEpilogueINS1J_23Sm100TmaWarpSpecializedILi4ELi2ELi16ELb1ELb0EEEJSG_NS5_IJNSS_ISE_SB_EENSS_IS15_SB_EEEEEfSI_fSI_NS1J_6fusion15FusionCallbacksIS1N_NS1R_17LinearCombinationIffffLNS_15FloatRoundStyleE2EEESG_S1Q_JEEENS4_5SM1004TMEM4LOAD26SM100_TMEM_LOAD_16dp128b8xESZ_S1H_NS4_17SM75_U32x4_LDSM_NENS4_14SM90_TMA_STOREES1H_NS4_17SM90_U32x4_STSM_NENS4_39AutoVectorizingCopyWithAssumedAlignmentILi128EEEEEEvvEEEEvNT_6ParamsE,"ax",@progbits
	.align	128
.text._ZN7cutlass13device_kernelINS_4gemm6kernel13GemmUniversalIN4cute5tupleIJiiiiEEENS1_10collective13CollectiveMmaINS1_35MainloopSm100TmaUmmaWarpSpecializedILi2ELi2ELi4ENS5_IJNS4_1CILi1EEESB_SB_EEEEENS5_IJNSA_ILi64EEENSA_ILi256EEESE_EEEfNS5_IJSB_llEEEfNS5_IJlSB_lEEENS4_8TiledMMAINS4_8MMA_AtomIJNS4_17SM100_MMA_TF32_SSINS_10tfloat32_tESM_fLi64ELi256ELNS4_4UMMA5MajorE1ELSO_0ELNSN_7ScaleInE0ELSP_0EEEEEENS4_6LayoutISC_NS5_IJNSA_ILi0EEEST_ST_EEEEENS5_IJNS4_10UnderscoreESW_SW_EEEEENS4_13SM90_TMA_LOADENS4_14ComposedLayoutINS4_7SwizzleILi2ELi5ELi2EEENS4_18smem_ptr_flag_bitsILi32EEENSS_INS5_IJNSA_ILi32EEENSA_ILi4EEEEEENS5_IJSB_S15_EEEEEEEvNS4_8identityESZ_NS10_INS11_ILi3ELi4ELi3EEES14_NSS_INS5_IJNSA_ILi8EEES15_EEENS5_IJS15_SB_EEEEEEEvS1B_EENS_8epilogue10collective18CollectiveEpilogueINS1J_23Sm100TmaWarpSpecializedILi4ELi2ELi16ELb1ELb0EEEJSG_NS5_IJNSS_ISE_SB_EENSS_IS15_SB_EEEEEfSI_fSI_NS1J_6fusion15FusionCallbacksIS1N_NS1R_17LinearCombinationIffffLNS_15FloatRoundStyleE2EEESG_S1Q_JEEENS4_5SM1004TMEM4LOAD26SM100_TMEM_LOAD_16dp128b8xESZ_S1H_NS4_17SM75_U32x4_LDSM_NENS4_14SM90_TMA_STOREES1H_NS4_17SM90_U32x4_STSM_NENS4_39AutoVectorizingCopyWithAssumedAlignmentILi128EEEEEEvvEEEEvNT_6ParamsE:
        .type           _ZN7cutlass13device_kernelINS_4gemm6kernel13GemmUniversalIN4cute5tupleIJiiiiEEENS1_10collective13CollectiveMmaINS1_35MainloopSm100TmaUmmaWarpSpecializedILi2ELi2ELi4ENS5_IJNS4_1CILi1EEESB_SB_EEEEENS5_IJNSA_ILi64EEENSA_ILi256EEESE_EEEfNS5_IJSB_llEEEfNS5_IJlSB_lEEENS4_8TiledMMAINS4_8MMA_AtomIJNS4_17SM100_MMA_TF32_SSINS_10tfloat32_tESM_fLi64ELi256ELNS4_4UMMA5MajorE1ELSO_0ELNSN_7ScaleInE0ELSP_0EEEEEENS4_6LayoutISC_NS5_IJNSA_ILi0EEEST_ST_EEEEENS5_IJNS4_10UnderscoreESW_SW_EEEEENS4_13SM90_TMA_LOADENS4_14ComposedLayoutINS4_7SwizzleILi2ELi5ELi2EEENS4_18smem_ptr_flag_bitsILi32EEENSS_INS5_IJNSA_ILi32EEENSA_ILi4EEEEEENS5_IJSB_S15_EEEEEEEvNS4_8identityESZ_NS10_INS11_ILi3ELi4ELi3EEES14_NSS_INS5_IJNSA_ILi8EEES15_EEENS5_IJS15_SB_EEEEEEEvS1B_EENS_8epilogue10collective18CollectiveEpilogueINS1J_23Sm100TmaWarpSpecializedILi4ELi2ELi16ELb1ELb0EEEJSG_NS5_IJNSS_ISE_SB_EENSS_IS15_SB_EEEEEfSI_fSI_NS1J_6fusion15FusionCallbacksIS1N_NS1R_17LinearCombinationIffffLNS_15FloatRoundStyleE2EEESG_S1Q_JEEENS4_5SM1004TMEM4LOAD26SM100_TMEM_LOAD_16dp128b8xESZ_S1H_NS4_17SM75_U32x4_LDSM_NENS4_14SM90_TMA_STOREES1H_NS4_17SM90_U32x4_STSM_NENS4_39AutoVectorizingCopyWithAssumedAlignmentILi128EEEEEEvvEEEEvNT_6ParamsE,@function
        .size           _ZN7cutlass13device_kernelINS_4gemm6kernel13GemmUniversalIN4cute5tupleIJiiiiEEENS1_10collective13CollectiveMmaINS1_35MainloopSm100TmaUmmaWarpSpecializedILi2ELi2ELi4ENS5_IJNS4_1CILi1EEESB_SB_EEEEENS5_IJNSA_ILi64EEENSA_ILi256EEESE_EEEfNS5_IJSB_llEEEfNS5_IJlSB_lEEENS4_8TiledMMAINS4_8MMA_AtomIJNS4_17SM100_MMA_TF32_SSINS_10tfloat32_tESM_fLi64ELi256ELNS4_4UMMA5MajorE1ELSO_0ELNSN_7ScaleInE0ELSP_0EEEEEENS4_6LayoutISC_NS5_IJNSA_ILi0EEEST_ST_EEEEENS5_IJNS4_10UnderscoreESW_SW_EEEEENS4_13SM90_TMA_LOADENS4_14ComposedLayoutINS4_7SwizzleILi2ELi5ELi2EEENS4_18smem_ptr_flag_bitsILi32EEENSS_INS5_IJNSA_ILi32EEENSA_ILi4EEEEEENS5_IJSB_S15_EEEEEEEvNS4_8identityESZ_NS10_INS11_ILi3ELi4ELi3EEES14_NSS_INS5_IJNSA_ILi8EEES15_EEENS5_IJS15_SB_EEEEEEEvS1B_EENS_8epilogue10collective18CollectiveEpilogueINS1J_23Sm100TmaWarpSpecializedILi4ELi2ELi16ELb1ELb0EEEJSG_NS5_IJNSS_ISE_SB_EENSS_IS15_SB_EEEEEfSI_fSI_NS1J_6fusion15FusionCallbacksIS1N_NS1R_17LinearCombinationIffffLNS_15FloatRoundStyleE2EEESG_S1Q_JEEENS4_5SM1004TMEM4LOAD26SM100_TMEM_LOAD_16dp128b8xESZ_S1H_NS4_17SM75_U32x4_LDSM_NENS4_14SM90_TMA_STOREES1H_NS4_17SM90_U32x4_STSM_NENS4_39AutoVectorizingCopyWithAssumedAlignmentILi128EEEEEEvvEEEEvNT_6ParamsE,(.L_x_214 - _ZN7cutlass13device_kernelINS_4gemm6kernel13GemmUniversalIN4cute5tupleIJiiiiEEENS1_10collective13CollectiveMmaINS1_35MainloopSm100TmaUmmaWarpSpecializedILi2ELi2ELi4ENS5_IJNS4_1CILi1EEESB_SB_EEEEENS5_IJNSA_ILi64EEENSA_ILi256EEESE_EEEfNS5_IJSB_llEEEfNS5_IJlSB_lEEENS4_8TiledMMAINS4_8MMA_AtomIJNS4_17SM100_MMA_TF32_SSINS_10tfloat32_tESM_fLi64ELi256ELNS4_4UMMA5MajorE1ELSO_0ELNSN_7ScaleInE0ELSP_0EEEEEENS4_6LayoutISC_NS5_IJNSA_ILi0EEEST_ST_EEEEENS5_IJNS4_10UnderscoreESW_SW_EEEEENS4_13SM90_TMA_LOADENS4_14ComposedLayoutINS4_7SwizzleILi2ELi5ELi2EEENS4_18smem_ptr_flag_bitsILi32EEENSS_INS5_IJNSA_ILi32EEENSA_ILi4EEEEEENS5_IJSB_S15_EEEEEEEvNS4_8identityESZ_NS10_INS11_ILi3ELi4ELi3EEES14_NSS_INS5_IJNSA_ILi8EEES15_EEENS5_IJS15_SB_EEEEEEEvS1B_EENS_8epilogue10collective18CollectiveEpilogueINS1J_23Sm100TmaWarpSpecializedILi4ELi2ELi16ELb1ELb0EEEJSG_NS5_IJNSS_ISE_SB_EENSS_IS15_SB_EEEEEfSI_fSI_NS1J_6fusion15FusionCallbacksIS1N_NS1R_17LinearCombinationIffffLNS_15FloatRoundStyleE2EEESG_S1Q_JEEENS4_5SM1004TMEM4LOAD26SM100_TMEM_LOAD_16dp128b8xESZ_S1H_NS4_17SM75_U32x4_LDSM_NENS4_14SM90_TMA_STOREES1H_NS4_17SM90_U32x4_STSM_NENS4_39AutoVectorizingCopyWithAssumedAlignmentILi128EEEEEEvvEEEEvNT_6ParamsE)
        .other          _ZN7cutlass13device_kernelINS_4gemm6kernel13GemmUniversalIN4cute5tupleIJiiiiEEENS1_10collective13CollectiveMmaINS1_35MainloopSm100TmaUmmaWarpSpecializedILi2ELi2ELi4ENS5_IJNS4_1CILi1EEESB_SB_EEEEENS5_IJNSA_ILi64EEENSA_ILi256EEESE_EEEfNS5_IJSB_llEEEfNS5_IJlSB_lEEENS4_8TiledMMAINS4_8MMA_AtomIJNS4_17SM100_MMA_TF32_SSINS_10tfloat32_tESM_fLi64ELi256ELNS4_4UMMA5MajorE1ELSO_0ELNSN_7ScaleInE0ELSP_0EEEEEENS4_6LayoutISC_NS5_IJNSA_ILi0EEEST_ST_EEEEENS5_IJNS4_10UnderscoreESW_SW_EEEEENS4_13SM90_TMA_LOADENS4_14ComposedLayoutINS4_7SwizzleILi2ELi5ELi2EEENS4_18smem_ptr_flag_bitsILi32EEENSS_INS5_IJNSA_ILi32EEENSA_ILi4EEEEEENS5_IJSB_S15_EEEEEEEvNS4_8identityESZ_NS10_INS11_ILi3ELi4ELi3EEES14_NSS_INS5_IJNSA_ILi8EEES15_EEENS5_IJS15_SB_EEEEEEEvS1B_EENS_8epilogue10collective18CollectiveEpilogueINS1J_23Sm100TmaWarpSpecializedILi4ELi2ELi16ELb1ELb0EEEJSG_NS5_IJNSS_ISE_SB_EENSS_IS15_SB_EEEEEfSI_fSI_NS1J_6fusion15FusionCallbacksIS1N_NS1R_17LinearCombinationIffffLNS_15FloatRoundStyleE2EEESG_S1Q_JEEENS4_5SM1004TMEM4LOAD26SM100_TMEM_LOAD_16dp128b8xESZ_S1H_NS4_17SM75_U32x4_LDSM_NENS4_14SM90_TMA_STOREES1H_NS4_17SM90_U32x4_STSM_NENS4_39AutoVectorizingCopyWithAssumedAlignmentILi128EEEEEEvvEEEEvNT_6ParamsE,@"STO_CUDA_ENTRY STV_DEFAULT"
_ZN7cutlass13device_kernelINS_4gemm6kernel13GemmUniversalIN4cute5tupleIJiiiiEEENS1_10collective13CollectiveMmaINS1_35MainloopSm100TmaUmmaWarpSpecializedILi2ELi2ELi4ENS5_IJNS4_1CILi1EEESB_SB_EEEEENS5_IJNSA_ILi64EEENSA_ILi256EEESE_EEEfNS5_IJSB_llEEEfNS5_IJlSB_lEEENS4_8TiledMMAINS4_8MMA_AtomIJNS4_17SM100_MMA_TF32_SSINS_10tfloat32_tESM_fLi64ELi256ELNS4_4UMMA5MajorE1ELSO_0ELNSN_7ScaleInE0ELSP_0EEEEEENS4_6LayoutISC_NS5_IJNSA_ILi0EEEST_ST_EEEEENS5_IJNS4_10UnderscoreESW_SW_EEEEENS4_13SM90_TMA_LOADENS4_14ComposedLayoutINS4_7SwizzleILi2ELi5ELi2EEENS4_18smem_ptr_flag_bitsILi32EEENSS_INS5_IJNSA_ILi32EEENSA_ILi4EEEEEENS5_IJSB_S15_EEEEEEEvNS4_8identityESZ_NS10_INS11_ILi3ELi4ELi3EEES14_NSS_INS5_IJNSA_ILi8EEES15_EEENS5_IJS15_SB_EEEEEEEvS1B_EENS_8epilogue10collective18CollectiveEpilogueINS1J_23Sm100TmaWarpSpecializedILi4ELi2ELi16ELb1ELb0EEEJSG_NS5_IJNSS_ISE_SB_EENSS_IS15_SB_EEEEEfSI_fSI_NS1J_6fusion15FusionCallbacksIS1N_NS1R_17LinearCombinationIffffLNS_15FloatRoundStyleE2EEESG_S1Q_JEEENS4_5SM1004TMEM4LOAD26SM100_TMEM_LOAD_16dp128b8xESZ_S1H_NS4_17SM75_U32x4_LDSM_NENS4_14SM90_TMA_STOREES1H_NS4_17SM90_U32x4_STSM_NENS4_39AutoVectorizingCopyWithAssumedAlignmentILi128EEEEEEvvEEEEvNT_6ParamsE:
[----:B------:R-:W1:Y:S01]  /*0000*/  LDC R1, c[0x0][0x37c] ;  /* 0x0000df00ff017b82 */ /* 0x000e620000000800 */
[----:B------:R-:W2:Y:S01]  /*0010*/  S2R R76, SR_TID.X ;  /* 0x00000000004c7919 */ /* 0x000ea20000002100 */
[----:B------:R-:W3:Y:S01]  /*0020*/  LDCU.64 UR4, c[0x0][0x890] ;  /* 0x00011200ff0477ac */ /* 0x000ee20008000a00 */
[----:B------:R-:W-:Y:S02]  /*0030*/  PRMT R64, RZ, 0x7610, R64 ;  /* 0x00007610ff407816 */ /* 0x000fe40000000040 */
[----:B------:R-:W-:Y:S01]  /*0040*/  ELECT P5, URZ, PT ;  /* 0x0000000000ff782f */ /* 0x000fe200038a0000 */
[----:B------:R-:W4:Y:S01]  /*0050*/  LDCU.64 UR46, c[0x0][0x358] ;  /* 0x00006b00ff2e77ac */ /* 0x000f220008000a00 */
[----:B---3--:R-:W-:-:S04]  /*0060*/  UISETP.NE.U32.AND UP0, UPT, UR4, URZ, UPT ;  /* 0x000000ff0400728c */ /* 0x008fc8000bf05070 */
[----:B------:R-:W-:Y:S01]  /*0070*/  UISETP.NE.AND.EX UP0, UPT, UR5, URZ, UPT, UP0 ;  /* 0x000000ff0500728c */ /* 0x000fe2000bf05300 */
[----:B--2---:R-:W-:-:S05]  /*0080*/  SHF.R.U32.HI R69, RZ, 0x5, R76 ;  /* 0x00000005ff457819 */ /* 0x004fca000001164c */
[----:B------:R-:W2:Y:S02]  /*0090*/  SHFL.IDX PT, R0, R69, RZ, 0x1f ;  /* 0x00001fff45007589 */ /* 0x000ea400000e0000 */
[----:B--2---:R-:W-:Y:S01]  /*00a0*/  R2UR UR8, R0 ;  /* 0x00000000000872ca */ /* 0x004fe200000e0000 */
[----:B-1--4-:R-:W-:-:S14]  /*00b0*/  BRA.U UP0, `(.L_x_0) ;  /* 0x00000001002c7547 */ /* 0x012fdc000b800000 */
[----:B------:R-:W1:Y:S02]  /*00c0*/  LDCU.64 UR6, c[0x0][0x888] ;  /* 0x00011100ff0677ac */ /* 0x000e640008000a00 */
[----:B-1----:R-:W-:-:S04]  /*00d0*/  UISETP.NE.U32.AND UP0, UPT, UR6, URZ, UPT ;  /* 0x000000ff0600728c */ /* 0x002fc8000bf05070 */
[----:B------:R-:W-:-:S09]  /*00e0*/  UISETP.NE.AND.EX UP0, UPT, UR7, URZ, UPT, UP0 ;  /* 0x000000ff0700728c */ /* 0x000fd2000bf05300 */
[----:B------:R-:W-:Y:S05]  /*00f0*/  BRA.U !UP0, `(.L_x_1) ;  /* 0x0000000108107547 */ /* 0x000fea000b800000 */
[----:B------:R-:W1:Y:S02]  /*0100*/  LDC.64 R2, c[0x0][0x888] ;  /* 0x00022200ff027b82 */ /* 0x000e640000000a00 */
[----:B-1----:R1:W5:Y:S01]  /*0110*/  LDG.E R35, desc[UR46][R2.64] ;  /* 0x0000002e02237981 */ /* 0x002362000c1e1900 */
[----:B------:R-:W-:Y:S01]  /*0120*/  HFMA2 R64, -RZ, RZ, 0, 5.9604644775390625e-08 ;  /* 0x00000001ff407431 */ /* 0x000fe200000001ff */
[----:B------:R-:W-:Y:S05]  /*0130*/  BRA `(.L_x_0) ;  /* 0x00000000000c7947 */ /* 0x000fea0003800000 */
.L_x_1:
[----:B------:R-:W1:Y:S01]  /*0140*/  LDCU UR6, c[0x0][0x880] ;  /* 0x00011000ff0677ac */ /* 0x000e620008000800 */
[----:B------:R-:W-:Y:S01]  /*0150*/  HFMA2 R64, -RZ, RZ, 0, 5.9604644775390625e-08 ;  /* 0x00000001ff407431 */ /* 0x000fe200000001ff */
[----:B-1----:R-:W-:-:S07]  /*0160*/  MOV R35, UR6 ;  /* 0x0000000600237c02 */ /* 0x002fce0008000f00 */
.L_x_0:
[----:B------:R-:W2:Y:S02]  /*0170*/  LDCU.64 UR6, c[0x0][0x8b0] ;  /* 0x00011600ff0677ac */ /* 0x000ea40008000a00 */
[----:B--2---:R-:W-:-:S04]  /*0180*/  UISETP.NE.U32.AND UP0, UPT, UR6, URZ, UPT ;  /* 0x000000ff0600728c */ /* 0x004fc8000bf05070 */
[----:B------:R-:W-:-:S09]  /*0190*/  UISETP.NE.AND.EX UP0, UPT, UR7, URZ, UPT, UP0 ;  /* 0x000000ff0700728c */ /* 0x000fd2000bf05300 */
[----:B------:R-:W-:Y:S05]  /*01a0*/  BRA.U UP0, `(.L_x_2) ;  /* 0x0000000100247547 */ /* 0x000fea000b800000 */
[----:B------:R-:W2:Y:S02]  /*01b0*/  LDCU.64 UR6, c[0x0][0x8a8] ;  /* 0x00011500ff0677ac */ /* 0x000ea40008000a00 */
[----:B--2---:R-:W-:-:S04]  /*01c0*/  UISETP.NE.U32.AND UP0, UPT, UR6, URZ, UPT ;  /* 0x000000ff0600728c */ /* 0x004fc8000bf05070 */
[----:B------:R-:W-:-:S09]  /*01d0*/  UISETP.NE.AND.EX UP0, UPT, UR7, URZ, UPT, UP0 ;  /* 0x000000ff0700728c */ /* 0x000fd2000bf05300 */
[----:B------:R-:W-:Y:S05]  /*01e0*/  BRA.U !UP0, `(.L_x_3) ;  /* 0x00000001080c7547 */ /* 0x000fea000b800000 */
[----:B-1----:R-:W1:Y:S02]  /*01f0*/  LDC.64 R2, c[0x0][0x8a8] ;  /* 0x00022a00ff027b82 */ /* 0x002e640000000a00 */
[----:B-1----:R2:W5:Y:S01]  /*0200*/  LDG.E R33, desc[UR46][R2.64] ;  /* 0x0000002e02217981 */ /* 0x002562000c1e1900 */
[----:B------:R-:W-:Y:S05]  /*0210*/  BRA `(.L_x_2) ;  /* 0x0000000000087947 */ /* 0x000fea0003800000 */
.L_x_3:
[----:B------:R-:W2:Y:S02]  /*0220*/  LDCU UR6, c[0x0][0x8a0] ;  /* 0x00011400ff0677ac */ /* 0x000ea40008000800 */
[----:B--2---:R-:W-:Y:S02]  /*0230*/  MOV R33, UR6 ;  /* 0x0000000600217c02 */ /* 0x004fe40008000f00 */
.L_x_2:
[----:B------:R-:W-:Y:S01]  /*0240*/  IMAD.U32 R0, RZ, RZ, UR8 ;  /* 0x00000008ff007e24 */ /* 0x000fe2000f8e00ff */
[----:B------:R-:W-:Y:S04]  /*0250*/  BSSY.RECONVERGENT B0, `(.L_x_4) ;  /* 0x000000c000007945 */ /* 0x000fe80003800200 */
[C---:B------:R-:W-:Y:S02]  /*0260*/  ISETP.NE.OR P1, PT, R0.reuse, 0x1, !P5 ;  /* 0x000000010000780c */ /* 0x040fe40006f25670 */
[----:B------:R-:W-:-:S11]  /*0270*/  ISETP.NE.OR P0, PT, R0, 0x3, !P5 ;  /* 0x000000030000780c */ /* 0x000fd60006f05670 */
[----:B------:R-:W-:Y:S05]  /*0280*/  @P1 BRA `(.L_x_5) ;  /* 0x0000000000201947 */ /* 0x000fea0003800000 */
[----:B------:R-:W3:Y:S02]  /*0290*/  LDCU.64 UR6, c[0x0][0x348] ;  /* 0x00006900ff0677ac */ /* 0x000ee40008000a00 */
[----:B---3--:R-:W-:Y:S02]  /*02a0*/  UIADD3 UR10, UP1, UPT, UR6, 0x80, URZ ;  /* 0x00000080060a7890 */ /* 0x008fe4000ff3e0ff */
[----:B------:R-:W-:Y:S02]  /*02b0*/  UIADD3 UR6, UP0, UPT, UR6, 0x180, URZ ;  /* 0x0000018006067890 */ /* 0x000fe4000ff1e0ff */
[----:B------:R-:W-:Y:S02]  /*02c0*/  UIADD3.X UR11, UPT, UPT, URZ, UR7, URZ, UP1, !UPT ;  /* 0x00000007ff0b7290 */ /* 0x000fe40008ffe4ff */
[----:B------:R-:W-:-:S07]  /*02d0*/  UIADD3.X UR7, UPT, UPT, URZ, UR7, URZ, UP0, !UPT ;  /* 0x00000007ff077290 */ /* 0x000fce00087fe4ff */
[----:B------:R3:W-:Y:S02]  /*02e0*/  UTMACCTL.PF [UR10] ;  /* 0x000000000a0079b9 */ /* 0x0007e40008040000 */
[----:B------:R3:W-:Y:S02]  /*02f0*/  UTMACCTL.PF [UR6] ;  /* 0x00000000060079b9 */ /* 0x0007e40008040000 */
[----:B---3--:R-:W-:Y:S01]  /*0300*/  NOP ;  /* 0x0000000000007918 */ /* 0x008fe20000000000 */
.L_x_5:
[----:B------:R-:W-:Y:S05]  /*0310*/  BSYNC.RECONVERGENT B0 ;  /* 0x0000000000007941 */ /* 0x000fea0003800200 */
.L_x_4:
[----:B------:R-:W-:Y:S04]  /*0320*/  BSSY.RECONVERGENT B0, `(.L_x_6) ;  /* 0x000000a000007945 */ /* 0x000fe80003800200 */
        /* <DEDUP_REMOVED lines=9> */
.L_x_7:
[----:B------:R-:W-:Y:S05]  /*03c0*/  BSYNC.RECONVERGENT B0 ;  /* 0x0000000000007941 */ /* 0x000fea0003800200 */
.L_x_6:
[----:B------:R-:W3:Y:S01]  /*03d0*/  LDCU.64 UR6, c[0x0][0x888] ;  /* 0x00011100ff0677ac */ /* 0x000ee20008000a00 */
[----:B------:R-:W-:Y:S02]  /*03e0*/  UISETP.EQ.U32.AND UP1, UPT, UR4, URZ, UPT ;  /* 0x000000ff0400728c */ /* 0x000fe4000bf22070 */
[----:B------:R-:W-:Y:S02]  /*03f0*/  UPLOP3.LUT UP2, UPT, UPT, UPT, UPT, 0x80, 0x8 ;  /* 0x000000000008789c */ /* 0x000fe40003f4f070 */
[----:B---3--:R-:W-:-:S04]  /*0400*/  UISETP.NE.U32.AND UP0, UPT, UR6, URZ, UPT ;  /* 0x000000ff0600728c */ /* 0x008fc8000bf05070 */
[----:B------:R-:W-:-:S04]  /*0410*/  UISETP.NE.AND.EX UP0, UPT, UR7, URZ, UPT, UP0 ;  /* 0x000000ff0700728c */ /* 0x000fc8000bf05300 */
[----:B------:R-:W-:-:S04]  /*0420*/  UISETP.EQ.OR.EX UP3, UPT, UR5, URZ, !UP0, UP1 ;  /* 0x000000ff0500728c */ /* 0x000fc8000c762710 */
[----:B------:R-:W-:-:S05]  /*0430*/  UP2UR UR50, UPR, URZ, 0x8 ;  /* 0x00000008ff327883 */ /* 0x000fca0008000000 */
[----:B------:R-:W-:Y:S07]  /*0440*/  BRA.U !UP3, `(.L_x_8) ;  /* 0x000000010b207547 */ /* 0x000fee000b800000 */
[----:B------:R-:W-:Y:S01]  /*0450*/  UISETP.NE.U32.AND UP2, UPT, UR4, URZ, UPT ;  /* 0x000000ff0400728c */ /* 0x000fe2000bf45070 */
[----:B-----5:R-:W-:Y:S01]  /*0460*/  FSETP.NEU.AND P0, PT, R35, RZ, PT ;  /* 0x000000ff2300720b */ /* 0x020fe20003f0d000 */
[----:B------:R-:W-:Y:S02]  /*0470*/  USEL UR4, URZ, 0xffffffff, UP0 ;  /* 0xffffffffff047887 */ /* 0x000fe40008000000 */
[----:B------:R-:W-:-:S10]  /*0480*/  UISETP.NE.AND.EX UP2, UPT, UR5, URZ, UPT, UP2 ;  /* 0x000000ff0500728c */ /* 0x000fd4000bf45320 */
[----:B------:R-:W-:Y:S01]  /*0490*/  VOTEU.ANY UP1, P0 ;  /* 0x0000000000ff7886 */ /* 0x000fe20000020100 */
[----:B------:R-:W-:-:S04]  /*04a0*/  @!UP2 USEL UR4, URZ, 0xffffffff, UP1 ;  /* 0xffffffffff04a887 */ /* 0x000fc80008800000 */
[----:B------:R-:W-:-:S04]  /*04b0*/  ULOP3.LUT UR4, UR4, 0x1, URZ, 0xc0, !UPT ;  /* 0x0000000104047892 */ /* 0x000fc8000f8ec0ff */
[----:B------:R-:W-:-:S11]  /*04c0*/  UISETP.NE.U32.AND UP2, UPT, UR4, 0x1, UPT ;  /* 0x000000010400788c */ /* 0x000fd6000bf45070 */
.L_x_8:
[----:B-12---:R-:W1:Y:S01]  /*04d0*/  SHFL.IDX PT, R2, R69, RZ, 0x1f ;  /* 0x00001fff45027589 */ /* 0x006e6200000e0000 */
[----:B------:R-:W-:-:S04]  /*04e0*/  UISETP.NE.AND UP1, UPT, UR8, 0x2, UPT ;  /* 0x000000020800788c */ /* 0x000fc8000bf25270 */
[----:B------:R-:W-:Y:S01]  /*04f0*/  USEL UR6, URZ, 0x1, UP1 ;  /* 0x00000001ff067887 */ /* 0x000fe20008800000 */
[----:B-1----:R-:W-:-:S13]  /*0500*/  ISETP.NE.AND P0, PT, R2, RZ, PT ;  /* 0x000000ff0200720c */ /* 0x002fda0003f05270 */
[----:B------:R-:W-:Y:S05]  /*0510*/  @P0 BRA `(.L_x_9) ;  /* 0x0000000000380947 */ /* 0x000fea0003800000 */
[----:B------:R-:W1:Y:S01]  /*0520*/  S2UR UR5, SR_CgaCtaId ;  /* 0x00000000000579c3 */ /* 0x000e620000008800 */
[----:B------:R-:W-:Y:S01]  /*0530*/  UMOV UR7, 0x400 ;  /* 0x0000040000077882 */ /* 0x000fe20000000000 */
[----:B------:R-:W-:Y:S01]  /*0540*/  UMOV UR4, 0x1 ;  /* 0x0000000100047882 */ /* 0x000fe20000000000 */
[----:B------:R-:W-:Y:S01]  /*0550*/  ELECT P0, URZ, PT ;  /* 0x0000000000ff782f */ /* 0x000fe20003800000 */
[----:B------:R-:W-:-:S04]  /*0560*/  UIADD3 UR10, UPT, UPT, -UR4, 0x100000, URZ ;  /* 0x00100000040a7890 */ /* 0x000fc8000fffe1ff */
[----:B------:R-:W-:Y:S02]  /*0570*/  USHF.L.U32 UR11, UR10, 0xb, URZ ;  /* 0x0000000b0a0b7899 */ /* 0x000fe400080006ff */
[----:B------:R-:W-:Y:S02]  /*0580*/  USHF.L.U32 UR10, UR10, 0x1, URZ ;  /* 0x000000010a0a7899 */ /* 0x000fe400080006ff */
[----:B-1----:R-:W-:Y:S01]  /*0590*/  ULEA UR5, UR5, UR7, 0x18 ;  /* 0x0000000705057291 */ /* 0x002fe2000f8ec0ff */
[----:B------:R-:W1:Y:S11]  /*05a0*/  FENCE.VIEW.ASYNC.S ;  /* 0x00000000000073c6 */ /* 0x000e760000000000 */
[----:B-1----:R1:W2:Y:S01]  /*05b0*/  SYNCS.EXCH.64 URZ, [UR5], UR10 ;  /* 0x0000000a05ff75b2 */ /* 0x0022a20008000100 */
[----:B------:R1:W3:Y:S01]  /*05c0*/  SYNCS.EXCH.64 URZ, [UR5+0x10], UR10 ;  /* 0x0000100a05ff75b2 */ /* 0x0002e20008000100 */
[----:B------:R1:W4:Y:S01]  /*05d0*/  SYNCS.EXCH.64 URZ, [UR5+0x8], UR10 ;  /* 0x0000080a05ff75b2 */ /* 0x0003220008000100 */
[----:B------:R1:W1:Y:S01]  /*05e0*/  SYNCS.EXCH.64 URZ, [UR5+0x18], UR10 ;  /* 0x0000180a05ff75b2 */ /* 0x0002620008000100 */
[----:B------:R-:W-:Y:S01]  /*05f0*/  NOP ;  /* 0x0000000000007918 */ /* 0x000fe20000000000 */
.L_x_9:
[----:B------:R-:W2:Y:S01]  /*0600*/  SHFL.IDX PT, R2, R69, RZ, 0x1f ;  /* 0x00001fff45027589 */ /* 0x000ea200000e0000 */
[----:B------:R-:W-:Y:S01]  /*0610*/  NOP ;  /* 0x0000000000007918 */ /* 0x000fe20000000000 */
[----:B--2---:R-:W-:-:S13]  /*0620*/  ISETP.NE.AND P0, PT, R2, 0x1, PT ;  /* 0x000000010200780c */ /* 0x004fda0003f05270 */
[----:B------:R-:W-:Y:S05]  /*0630*/  @P0 BRA `(.L_x_10) ;  /* 0x0000000000580947 */ /* 0x000fea0003800000 */
[----:B------:R-:W2:Y:S01]  /*0640*/  S2UR UR7, SR_CgaCtaId ;  /* 0x00000000000779c3 */ /* 0x000ea20000008800 */
[----:B------:R-:W-:Y:S01]  /*0650*/  UMOV UR9, 0x400 ;  /* 0x0000040000097882 */ /* 0x000fe20000000000 */
[----:B-1----:R-:W-:Y:S01]  /*0660*/  UMOV UR5, 0x20 ;  /* 0x0000002000057882 */ /* 0x002fe20000000000 */
[----:B------:R-:W-:Y:S01]  /*0670*/  UMOV UR4, 0x80 ;  /* 0x0000008000047882 */ /* 0x000fe20000000000 */
[----:B------:R-:W-:-:S04]  /*0680*/  UIADD3 UR10, UPT, UPT, -UR5, 0x100000, URZ ;  /* 0x00100000050a7890 */ /* 0x000fc8000fffe1ff */
[----:B------:R-:W-:Y:S02]  /*0690*/  USHF.L.U32 UR11, UR10, 0xb, URZ ;  /* 0x0000000b0a0b7899 */ /* 0x000fe400080006ff */
[----:B------:R-:W-:Y:S02]  /*06a0*/  USHF.L.U32 UR10, UR10, 0x1, URZ ;  /* 0x000000010a0a7899 */ /* 0x000fe400080006ff */
[----:B------:R-:W-:-:S04]  /*06b0*/  UIADD3 UR4, UPT, UPT, -UR4, 0x100000, URZ ;  /* 0x0010000004047890 */ /* 0x000fc8000fffe1ff */
[----:B------:R-:W-:Y:S02]  /*06c0*/  USHF.L.U32 UR5, UR4, 0xb, URZ ;  /* 0x0000000b04057899 */ /* 0x000fe400080006ff */
[----:B------:R-:W-:Y:S01]  /*06d0*/  USHF.L.U32 UR4, UR4, 0x1, URZ ;  /* 0x0000000104047899 */ /* 0x000fe200080006ff */
[----:B------:R-:W-:Y:S01]  /*06e0*/  ELECT P0, URZ, PT ;  /* 0x0000000000ff782f */ /* 0x000fe20003800000 */
[----:B--2---:R-:W-:Y:S01]  /*06f0*/  ULEA UR7, UR7, UR9, 0x18 ;  /* 0x0000000907077291 */ /* 0x004fe2000f8ec0ff */
[----:B------:R-:W1:Y:S11]  /*0700*/  FENCE.VIEW.ASYNC.S ;  /* 0x00000000000073c6 */ /* 0x000e760000000000 */
[----:B-1----:R2:W1:Y:S01]  /*0710*/  SYNCS.EXCH.64 URZ, [UR7+0x20], UR10 ;  /* 0x0000200a07ff75b2 */ /* 0x0024620008000100 */
[----:B------:R2:W1:Y:S01]  /*0720*/  SYNCS.EXCH.64 URZ, [UR7+0x40], UR4 ;  /* 0x0000400407ff75b2 */ /* 0x0004620008000100 */
[----:B------:R2:W1:Y:S01]  /*0730*/  SYNCS.EXCH.64 URZ, [UR7+0x28], UR10 ;  /* 0x0000280a07ff75b2 */ /* 0x0004620008000100 */
[----:B------:R2:W1:Y:S01]  /*0740*/  SYNCS.EXCH.64 URZ, [UR7+0x48], UR4 ;  /* 0x0000480407ff75b2 */ /* 0x0004620008000100 */
[----:B------:R2:W1:Y:S01]  /*0750*/  SYNCS.EXCH.64 URZ, [UR7+0x30], UR10 ;  /* 0x0000300a07ff75b2 */ /* 0x0004620008000100 */
[----:B------:R2:W1:Y:S01]  /*0760*/  SYNCS.EXCH.64 URZ, [UR7+0x50], UR4 ;  /* 0x0000500407ff75b2 */ /* 0x0004620008000100 */
[----:B------:R2:W1:Y:S01]  /*0770*/  SYNCS.EXCH.64 URZ, [UR7+0x38], UR10 ;  /* 0x0000380a07ff75b2 */ /* 0x0004620008000100 */
[----:B------:R2:W1:Y:S02]  /*0780*/  SYNCS.EXCH.64 URZ, [UR7+0x58], UR4 ;  /* 0x0000580407ff75b2 */ /* 0x0004640008000100 */
[----:B--2---:R-:W-:Y:S01]  /*0790*/  NOP ;  /* 0x0000000000007918 */ /* 0x004fe20000000000 */
.L_x_10:
[----:B------:R-:W2:Y:S01]  /*07a0*/  SHFL.IDX PT, R2, R69, RZ, 0x1f ;  /* 0x00001fff45027589 */ /* 0x000ea200000e0000 */
[----:B------:R-:W-:Y:S01]  /*07b0*/  NOP ;  /* 0x0000000000007918 */ /* 0x000fe20000000000 */
[----:B--2---:R-:W-:-:S13]  /*07c0*/  ISETP.NE.AND P0, PT, R2, 0x3, PT ;  /* 0x000000030200780c */ /* 0x004fda0003f05270 */
[----:B------:R-:W-:Y:S05]  /*07d0*/  @P0 BRA `(.L_x_11) ;  /* 0x0000000000300947 */ /* 0x000fea0003800000 */
[----:B-1----:R-:W1:Y:S01]  /*07e0*/  S2UR UR5, SR_CgaCtaId ;  /* 0x00000000000579c3 */ /* 0x002e620000008800 */
        /* <DEDUP_REMOVED lines=8> */
[----:B-1----:R2:W1:Y:S01]  /*0870*/  SYNCS.EXCH.64 URZ, [UR5+0x60], UR10 ;  /* 0x0000600a05ff75b2 */ /* 0x0024620008000100 */
[----:B------:R2:W1:Y:S02]  /*0880*/  SYNCS.EXCH.64 URZ, [UR5+0x68], UR10 ;  /* 0x0000680a05ff75b2 */ /* 0x0004640008000100 */
[----:B--2---:R-:W-:Y:S01]  /*0890*/  NOP ;  /* 0x0000000000007918 */ /* 0x004fe20000000000 */
.L_x_11:
[----:B------:R-:W2:Y:S01]  /*08a0*/  SHFL.IDX PT, R2, R69, RZ, 0x1f ;  /* 0x00001fff45027589 */ /* 0x000ea200000e0000 */
[----:B------:R-:W-:Y:S01]  /*08b0*/  NOP ;  /* 0x0000000000007918 */ /* 0x000fe20000000000 */
[----:B--2---:R-:W-:-:S13]  /*08c0*/  ISETP.NE.AND P0, PT, R2, 0x4, PT ;  /* 0x000000040200780c */ /* 0x004fda0003f05270 */
[----:B------:R-:W-:Y:S05]  /*08d0*/  @P0 BRA `(.L_x_12) ;  /* 0x00000000004c0947 */ /* 0x000fea0003800000 */
[----:B-1----:R-:W1:Y:S01]  /*08e0*/  S2UR UR5, SR_CgaCtaId ;  /* 0x00000000000579c3 */ /* 0x002e620000008800 */
[----:B------:R-:W-:Y:S01]  /*08f0*/  UMOV UR9, 0x100 ;  /* 0x0000010000097882 */ /* 0x000fe20000000000 */
[----:B------:R-:W-:Y:S01]  /*0900*/  UMOV UR7, 0x400 ;  /* 0x0000040000077882 */ /* 0x000fe20000000000 */
[----:B------:R-:W-:Y:S01]  /*0910*/  USEL UR9, UR9, 0xe0, UP2 ;  /* 0x000000e009097887 */ /* 0x000fe20009000000 */
[----:B------:R-:W-:Y:S01]  /*0920*/  UMOV UR4, 0x1 ;  /* 0x0000000100047882 */ /* 0x000fe20000000000 */
[----:B------:R-:W-:Y:S01]  /*0930*/  ELECT P0, URZ, PT ;  /* 0x0000000000ff782f */ /* 0x000fe20003800000 */
[----:B------:R-:W-:-:S04]  /*0940*/  UIADD3 UR10, UPT, UPT, -UR4, 0x100000, URZ ;  /* 0x00100000040a7890 */ /* 0x000fc8000fffe1ff */
[----:B------:R-:W-:Y:S02]  /*0950*/  USHF.L.U32 UR11, UR10, 0xb, URZ ;  /* 0x0000000b0a0b7899 */ /* 0x000fe400080006ff */
[----:B------:R-:W-:Y:S02]  /*0960*/  USHF.L.U32 UR10, UR10, 0x1, URZ ;  /* 0x000000010a0a7899 */ /* 0x000fe400080006ff */
[----:B------:R-:W-:-:S04]  /*0970*/  UIADD3 UR12, UPT, UPT, -UR9, 0x100000, URZ ;  /* 0x00100000090c7890 */ /* 0x000fc8000fffe1ff */
[----:B------:R-:W-:Y:S02]  /*0980*/  USHF.L.U32 UR13, UR12, 0xb, URZ ;  /* 0x0000000b0c0d7899 */ /* 0x000fe400080006ff */
[----:B------:R-:W-:Y:S02]  /*0990*/  USHF.L.U32 UR12, UR12, 0x1, URZ ;  /* 0x000000010c0c7899 */ /* 0x000fe400080006ff */
[----:B-1----:R-:W-:Y:S01]  /*09a0*/  ULEA UR5, UR5, UR7, 0x18 ;  /* 0x0000000705057291 */ /* 0x002fe2000f8ec0ff */
[----:B------:R-:W1:Y:S11]  /*09b0*/  FENCE.VIEW.ASYNC.S ;  /* 0x00000000000073c6 */ /* 0x000e760000000000 */
[----:B-1----:R2:W1:Y:S01]  /*09c0*/  SYNCS.EXCH.64 URZ, [UR5+0x70], UR10 ;  /* 0x0000700a05ff75b2 */ /* 0x0024620008000100 */
[----:B------:R2:W1:Y:S01]  /*09d0*/  SYNCS.EXCH.64 URZ, [UR5+0x80], UR12 ;  /* 0x0000800c05ff75b2 */ /* 0x0004620008000100 */
[----:B------:R2:W1:Y:S01]  /*09e0*/  SYNCS.EXCH.64 URZ, [UR5+0x78], UR10 ;  /* 0x0000780a05ff75b2 */ /* 0x0004620008000100 */
[----:B------:R2:W1:Y:S02]  /*09f0*/  SYNCS.EXCH.64 URZ, [UR5+0x88], UR12 ;  /* 0x0000880c05ff75b2 */ /* 0x0004640008000100 */
[----:B--2---:R-:W-:Y:S01]  /*0a00*/  NOP ;  /* 0x0000000000007918 */ /* 0x004fe20000000000 */
.L_x_12:
        /* <DEDUP_REMOVED lines=26> */
.L_x_13:
        /* <DEDUP_REMOVED lines=18> */
.L_x_14:
[----:B-1----:R-:W1:Y:S01]  /*0cd0*/  S2UR UR5, SR_CTAID.X ;  /* 0x00000000000579c3 */ /* 0x002e620000002500 */
[----:B------:R-:W-:-:S05]  /*0ce0*/  CS2R.32 R63, SR_CgaSize ;  /* 0x00000000003f7805 */ /* 0x000fca0000008a00 */
[----:B------:R-:W-:-:S05]  /*0cf0*/  IMAD R63, R63, -0xa0, RZ ;  /* 0xffffff603f3f7824 */ /* 0x000fca00078e02ff */
[----:B------:R-:W-:-:S14]  /*0d00*/  R2UR UR9, R63 ;  /* 0x000000003f0972ca */ /* 0x000fdc00000e0000 */
[----:B------:R-:W2:Y:S01]  /*0d10*/  LDCU UR9, c[0x0][UR9+0x2b0] ;  /* 0x00005600090977ac */ /* 0x000ea20008000800 */
[----:B------:R-:W-:Y:S01]  /*0d20*/  NOP ;  /* 0x0000000000007918 */ /* 0x000fe20000000000 */
[----:B------:R-:W-:-:S05]  /*0d30*/  CS2R.32 R63, SR_CgaSize ;  /* 0x00000000003f7805 */ /* 0x000fca0000008a00 */
[----:B------:R-:W-:-:S05]  /*0d40*/  IMAD R63, R63, -0xa0, RZ ;  /* 0xffffff603f3f7824 */ /* 0x000fca00078e02ff */
[----:B------:R-:W-:-:S14]  /*0d50*/  R2UR UR7, R63 ;  /* 0x000000003f0772ca */ /* 0x000fdc00000e0000 */
[----:B------:R-:W3:Y:S01]  /*0d60*/  LDCU UR7, c[0x0][UR7+0x2b4] ;  /* 0x00005680070777ac */ /* 0x000ee20008000800 */
[----:B------:R-:W4:Y:S08]  /*0d70*/  S2UR UR4, SR_CTAID.Y ;  /* 0x00000000000479c3 */ /* 0x000f300000002600 */
[----:B------:R-:W3:Y:S01]  /*0d80*/  LDC R10, c[0x0][0xb24] ;  /* 0x0002c900ff0a7b82 */ /* 0x000ee20000000800 */
[----:B-1----:R-:W-:-:S02]  /*0d90*/  I2FP.F32.U32 R63, UR5 ;  /* 0x00000005003f7c45 */ /* 0x002fc40008201000 */
[----:B------:R-:W-:-:S05]  /*0da0*/  CS2R.32 R3, SR_CgaSize ;  /* 0x0000000000037805 */ /* 0x000fca0000008a00 */
[----:B------:R-:W-:-:S06]  /*0db0*/  IMAD R3, R3, -0xa0, RZ ;  /* 0xffffff6003037824 */ /* 0x000fcc00078e02ff */
[----:B------:R-:W1:Y:S01]  /*0dc0*/  LDC R3, c[0x0][R3+0x2a0] ;  /* 0x0000a80003037b82 */ /* 0x000e620000000800 */
[----:B------:R-:W-:Y:S01]  /*0dd0*/  MOV R15, UR5 ;  /* 0x00000005000f7c02 */ /* 0x000fe20008000f00 */
[----:B--2---:R-:W-:Y:S01]  /*0de0*/  FMUL R63, R63, UR9 ;  /* 0x000000093f3f7c20 */ /* 0x004fe20008400000 */
[----:B----4-:R-:W-:Y:S02]  /*0df0*/  I2FP.F32.U32 R62, UR4 ;  /* 0x00000004003e7c45 */ /* 0x010fe40008201000 */
[----:B------:R-:W-:-:S05]  /*0e00*/  CS2R.32 R2, SR_CgaSize ;  /* 0x0000000000027805 */ /* 0x000fca0000008a00 */
[----:B------:R-:W-:-:S06]  /*0e10*/  IMAD R2, R2, -0xa0, RZ ;  /* 0xffffff6002027824 */ /* 0x000fcc00078e02ff */
[----:B------:R-:W2:Y:S01]  /*0e20*/  LDC R2, c[0x0][R2+0x2a4] ;  /* 0x0000a90002027b82 */ /* 0x000ea20000000800 */
[----:B------:R-:W-:Y:S01]  /*0e30*/  MOV R14, UR4 ;  /* 0x00000004000e7c02 */ /* 0x000fe20008000f00 */
[----:B------:R-:W4:Y:S01]  /*0e40*/  F2I.U32.TRUNC.NTZ R63, R63 ;  /* 0x0000003f003f7305 */ /* 0x000f22000020f000 */
[----:B---3--:R-:W-:-:S05]  /*0e50*/  FMUL R62, R62, UR7 ;  /* 0x000000073e3e7c20 */ /* 0x008fca0008400000 */
[----:B------:R-:W-:Y:S01]  /*0e60*/  BAR.SYNC.DEFER_BLOCKING 0x0 ;  /* 0x0000000000007b1d */ /* 0x000fe20000010000 */
[----:B------:R-:W-:-:S05]  /*0e70*/  ISETP.GE.AND P0, PT, R10, 0x1, PT ;  /* 0x000000010a00780c */ /* 0x000fca0003f06270 */
[----:B------:R-:W3:Y:S02]  /*0e80*/  F2I.U32.TRUNC.NTZ R62, R62 ;  /* 0x0000003e003e7305 */ /* 0x000ee4000020f000 */
[----:B------:R-:W2:Y:S01]  /*0e90*/  S2UR UR36, SR_CTAID.Z ;  /* 0x00000000002479c3 */ /* 0x000ea20000002700 */
[----:B----4-:R-:W-:-:S05]  /*0ea0*/  IADD3 R63, PT, PT, -R63, RZ, RZ ;  /* 0x000000ff3f3f7210 */ /* 0x010fca0007ffe1ff */
[----:B-1----:R-:W-:Y:S01]  /*0eb0*/  IMAD R63, R3, R63, UR5 ;  /* 0x00000005033f7e24 */ /* 0x002fe2000f8e023f */
[----:B---3--:R-:W-:-:S05]  /*0ec0*/  IADD3 R62, PT, PT, -R62, RZ, RZ ;  /* 0x000000ff3e3e7210 */ /* 0x008fca0007ffe1ff */
[----:B--2---:R-:W-:Y:S01]  /*0ed0*/  IMAD R62, R2, R62, UR4 ;  /* 0x00000004023e7e24 */ /* 0x004fe2000f8e023e */
[----:B------:R-:W-:Y:S06]  /*0ee0*/  @!P0 BRA `(.L_x_15) ;  /* 0x0000000000b88947 */ /* 0x000fec0003800000 */
[----:B------:R-:W1:Y:S01]  /*0ef0*/  LDC.64 R4, c[0x0][0xb18] ;  /* 0x0002c600ff047b82 */ /* 0x000e620000000a00 */
[----:B------:R-:W-:-:S07]  /*0f00*/  ISETP.NE.AND P0, PT, R10, 0x1, PT ;  /* 0x000000010a00780c */ /* 0x000fce0003f05270 */
[----:B------:R-:W2:Y:S08]  /*0f10*/  LDC R9, c[0x0][0xb0c] ;  /* 0x0002c300ff097b82 */ /* 0x000eb00000000800 */
[----:B------:R-:W3:Y:S08]  /*0f20*/  LDC R12, c[0x0][0x370] ;  /* 0x0000dc00ff0c7b82 */ /* 0x000ef00000000800 */
[----:B------:R-:W4:Y:S01]  /*0f30*/  LDC R11, c[0x0][0x374] ;  /* 0x0000dd00ff0b7b82 */ /* 0x000f220000000800 */
[----:B-1----:R-:W-:-:S07]  /*0f40*/  ISETP.NE.AND P1, PT, R4, 0x1, PT ;  /* 0x000000010400780c */ /* 0x002fce0003f25270 */
[----:B------:R-:W3:Y:S01]  /*0f50*/  LDC.64 R6, c[0x0][0xb10] ;  /* 0x0002c400ff067b82 */ /* 0x000ee20000000a00 */
[----:B--2---:R-:W-:-:S07]  /*0f60*/  ISETP.NE.AND P2, PT, R9, 0x1, PT ;  /* 0x000000010900780c */ /* 0x004fce0003f45270 */
[----:B------:R-:W1:Y:S08]  /*0f70*/  LDC R8, c[0x0][0xb20] ;  /* 0x0002c800ff087b82 */ /* 0x000e700000000800 */
[----:B------:R-:W2:Y:S01]  /*0f80*/  LDC.64 R2, c[0x0][0xb28] ;  /* 0x0002ca00ff027b82 */ /* 0x000ea20000000a00 */
[----:B----4-:R-:W-:-:S04]  /*0f90*/  IMAD.HI.U32 R13, R11, R5, RZ ;  /* 0x000000050b0d7227 */ /* 0x010fc800078e00ff */
[----:B------:R-:W-:-:S04]  /*0fa0*/  IMAD.HI.U32 R5, R14, R5, RZ ;  /* 0x000000050e057227 */ /* 0x000fc800078e00ff */
[----:B---3--:R-:W-:-:S05]  /*0fb0*/  IMAD.HI.U32 R16, R12, R6, RZ ;  /* 0x000000060c107227 */ /* 0x008fca00078e00ff */
[-C--:B------:R-:W-:Y:S01]  /*0fc0*/  @P2 SHF.R.U32.HI R12, RZ, R7.reuse, R16 ;  /* 0x00000007ff0c2219 */ /* 0x080fe20000011610 */
[----:B------:R-:W-:Y:S01]  /*0fd0*/  IMAD.HI.U32 R16, R15, R6, RZ ;  /* 0x000000060f107227 */ /* 0x000fe200078e00ff */
[-C--:B-1----:R-:W-:Y:S02]  /*0fe0*/  @P1 SHF.R.U32.HI R11, RZ, R8.reuse, R13 ;  /* 0x00000008ff0b1219 */ /* 0x082fe4000001160d */
[----:B------:R-:W-:Y:S02]  /*0ff0*/  SHF.R.U32.HI R5, RZ, R8, R5 ;  /* 0x00000008ff057219 */ /* 0x000fe40000011605 */
[----:B------:R-:W-:Y:S02]  /*1000*/  SHF.R.U32.HI R16, RZ, R7, R16 ;  /* 0x00000007ff107219 */ /* 0x000fe40000011610 */
[----:B------:R-:W-:Y:S01]  /*1010*/  SEL R5, R14, R5, !P1 ;  /* 0x000000050e057207 */ /* 0x000fe20004800000 */
[----:B--2---:R-:W-:Y:S01]  /*1020*/  IMAD.HI.U32 R13, R11, R2, RZ ;  /* 0x000000020b0d7227 */ /* 0x004fe200078e00ff */
[----:B------:R-:W-:-:S03]  /*1030*/  SEL R16, R15, R16, !P2 ;  /* 0x000000100f107207 */ /* 0x000fc60005000000 */
[----:B------:R-:W-:Y:S01]  /*1040*/  IMAD.HI.U32 R6, R12, R2, RZ ;  /* 0x000000020c067227 */ /* 0x000fe200078e00ff */
[----:B------:R-:W-:-:S04]  /*1050*/  @P0 SHF.R.U32.HI R11, RZ, R3, R13 ;  /* 0x00000003ff0b0219 */ /* 0x000fc8000001160d */
[----:B------:R-:W-:Y:S01]  /*1060*/  @P0 SHF.R.U32.HI R12, RZ, R3, R6 ;  /* 0x00000003ff0c0219 */ /* 0x000fe20000011606 */
[----:B------:R-:W-:-:S04]  /*1070*/  IMAD R11, R11, R10, RZ ;  /* 0x0000000a0b0b7224 */ /* 0x000fc800078e02ff */
[----:B------:R-:W-:Y:S01]  /*1080*/  IMAD R6, R12, R10, RZ ;  /* 0x0000000a0c067224 */ /* 0x000fe200078e02ff */
[----:B------:R-:W-:-:S04]  /*1090*/  ISETP.GE.AND P1, PT, R5, R11, PT ;  /* 0x0000000b0500720c */ /* 0x000fc80003f26270 */
[----:B------:R-:W-:Y:S01]  /*10a0*/  ISETP.GE.OR P1, PT, R16, R6, P1 ;  /* 0x000000061000720c */ /* 0x000fe20000f26670 */
[----:B------:R-:W-:-:S05]  /*10b0*/  IMAD.HI.U32 R6, R5, R2, RZ ;  /* 0x0000000205067227 */ /* 0x000fca00078e00ff */
[----:B------:R-:W-:-:S04]  /*10c0*/  SHF.R.U32.HI R6, RZ, R3, R6 ;  /* 0x00000003ff067219 */ /* 0x000fc80000011606 */
[----:B------:R-:W-:-:S03]  /*10d0*/  SEL R6, R5, R6, !P0 ;  /* 0x0000000605067207 */ /* 0x000fc60004000000 */
[----:B------:R-:W-:Y:S01]  /*10e0*/  @!P1 IMAD.HI.U32 R7, R16, R2, RZ ;  /* 0x0000000210079227 */ /* 0x000fe200078e00ff */
[----:B------:R-:W-:-:S04]  /*10f0*/  IADD3 R2, PT, PT, -R6, RZ, RZ ;  /* 0x000000ff06027210 */ /* 0x000fc80007ffe1ff */
[----:B------:R-:W-:Y:S01]  /*1100*/  @!P1 SHF.R.U32.HI R3, RZ, R3, R7 ;  /* 0x00000003ff039219 */ /* 0x000fe20000011607 */
[----:B------:R-:W-:Y:S01]  /*1110*/  IMAD R2, R10, R2, R5 ;  /* 0x000000020a027224 */ /* 0x000fe200078e0205 */
[----:B------:R-:W-:Y:S02]  /*1120*/  IADD3 R7, PT, PT, -R5, RZ, RZ ;  /* 0x000000ff05077210 */ /* 0x000fe40007ffe1ff */
[----:B------:R-:W-:-:S03]  /*1130*/  @!P1 SEL R3, R16, R3, !P0 ;  /* 0x0000000310039207 */ /* 0x000fc60004000000 */
[----:B------:R-:W-:Y:S02]  /*1140*/  IMAD R7, R4, R7, R14 ;  /* 0x0000000704077224 */ /* 0x000fe400078e020e */
[--C-:B------:R-:W-:Y:S02]  /*1150*/  @!P1 IMAD.IADD R6, R6, 0x1, -R3.reuse ;  /* 0x0000000106069824 */ /* 0x100fe400078e0a03 */
[----:B------:R-:W-:Y:S01]  /*1160*/  @!P1 IMAD R3, R2, R12, R3 ;  /* 0x0000000c02039224 */ /* 0x000fe200078e0203 */
[----:B------:R-:W-:Y:S01]  /*1170*/  IADD3 R2, PT, PT, -R16, RZ, RZ ;  /* 0x000000ff10027210 */ /* 0x000fe20007ffe1ff */
[----:B------:R-:W-:Y:S02]  /*1180*/  @!P1 IMAD R5, R6, R10, R16 ;  /* 0x0000000a06059224 */ /* 0x000fe400078e0210 */
[----:B------:R-:W-:Y:S02]  /*1190*/  @!P1 IMAD.MOV.U32 R16, RZ, RZ, R3 ;  /* 0x000000ffff109224 */ /* 0x000fe400078e0003 */
[----:B------:R-:W-:-:S02]  /*11a0*/  IMAD R2, R9, R2, R15 ;  /* 0x0000000209027224 */ /* 0x000fc400078e020f */
[----:B------:R-:W-:Y:S02]  /*11b0*/  IMAD R14, R5, R4, R7 ;  /* 0x00000004050e7224 */ /* 0x000fe400078e0207 */
[----:B------:R-:W-:Y:S02]  /*11c0*/  IMAD R15, R16, R9, R2 ;  /* 0x00000009100f7224 */ /* 0x000fe400078e0202 */
.L_x_15:
[----:B------:R-:W1:Y:S01]  /*11d0*/  LDCU UR4, c[0x0][0xb30] ;  /* 0x00016600ff0477ac */ /* 0x000e620008000800 */
[----:B------:R-:W2:Y:S08]  /*11e0*/  S2UR UR37, SR_CgaCtaId ;  /* 0x00000000002579c3 */ /* 0x000eb00000008800 */
[----:B------:R-:W3:Y:S01]  /*11f0*/  LDC R26, c[0x0][0xb24] ;  /* 0x0002c900ff1a7b82 */ /* 0x000ee20000000800 */
[----:B-1----:R-:W-:-:S09]  /*1200*/  UISETP.NE.AND UP1, UPT, UR4, 0x1, UPT ;  /* 0x000000010400788c */ /* 0x002fd2000bf25270 */
[----:B--2---:R-:W-:Y:S05]  /*1210*/  BRA.U UP1, `(.L_x_16) ;  /* 0x0000000101407547 */ /* 0x004fea000b800000 */
[----:B------:R-:W1:Y:S08]  /*1220*/  LDC.64 R4, c[0x0][0xb10] ;  /* 0x0002c400ff047b82 */ /* 0x000e700000000a00 */
[----:B------:R-:W2:Y:S08]  /*1230*/  LDC.64 R2, c[0x0][0xb18] ;  /* 0x0002c600ff027b82 */ /* 0x000eb00000000a00 */
[----:B------:R-:W4:Y:S08]  /*1240*/  LDC R6, c[0x0][0xb20] ;  /* 0x0002c800ff067b82 */ /* 0x000f300000000800 */
[----:B------:R-:W3:Y:S01]  /*1250*/  LDC R7, c[0x0][0xb0c] ;  /* 0x0002c300ff077b82 */ /* 0x000ee20000000800 */
[----:B-1----:R-:W-:-:S05]  /*1260*/  IMAD.HI.U32 R4, R15, R4, RZ ;  /* 0x000000040f047227 */ /* 0x002fca00078e00ff */
[----:B------:R-:W-:Y:S01]  /*1270*/  SHF.R.U32.HI R4, RZ, R5, R4 ;  /* 0x00000005ff047219 */ /* 0x000fe20000011604 */
[----:B--2---:R-:W-:Y:S01]  /*1280*/  IMAD.HI.U32 R3, R14, R3, RZ ;  /* 0x000000030e037227 */ /* 0x004fe200078e00ff */
[----:B------:R-:W-:-:S04]  /*1290*/  ISETP.NE.AND P0, PT, R2, 0x1, PT ;  /* 0x000000010200780c */ /* 0x000fc80003f05270 */
[----:B----4-:R-:W-:-:S04]  /*12a0*/  SHF.R.U32.HI R3, RZ, R6, R3 ;  /* 0x00000006ff037219 */ /* 0x010fc80000011603 */
[----:B------:R-:W-:Y:S02]  /*12b0*/  SEL R3, R14, R3, !P0 ;  /* 0x000000030e037207 */ /* 0x000fe40004000000 */
[----:B---3--:R-:W-:-:S04]  /*12c0*/  ISETP.NE.AND P1, PT, R7, 0x1, PT ;  /* 0x000000010700780c */ /* 0x008fc80003f25270 */
[----:B------:R-:W-:-:S05]  /*12d0*/  SEL R4, R15, R4, !P1 ;  /* 0x000000040f047207 */ /* 0x000fca0004800000 */
[----:B------:R-:W-:Y:S02]  /*12e0*/  IMAD.IADD R5, R3, 0x1, -R4 ;  /* 0x0000000103057824 */ /* 0x000fe400078e0a04 */
[----:B------:R-:W-:Y:S02]  /*12f0*/  IMAD.IADD R3, R4, 0x1, -R3 ;  /* 0x0000000104037824 */ /* 0x000fe400078e0a03 */
[----:B------:R-:W-:Y:S02]  /*1300*/  IMAD R15, R5, R7, R15 ;  /* 0x00000007050f7224 */ /* 0x000fe400078e020f */
[----:B------:R-:W-:-:S07]  /*1310*/  IMAD R14, R3, R2, R14 ;  /* 0x00000002030e7224 */ /* 0x000fce00078e020e */
.L_x_16:
[----:B------:R-:W-:Y:S01]  /*1320*/  BAR.SYNC.DEFER_BLOCKING 0x0 ;  /* 0x0000000000007b1d */ /* 0x000fe20000010000 */
[----:B------:R-:W-:Y:S01]  /*1330*/  UISETP.NE.AND UP1, UPT, UR8, 0x2, UPT ;  /* 0x000000020800788c */ /* 0x000fe2000bf25270 */
[----:B------:R-:W-:Y:S02]  /*1340*/  ISETP.NE.OR P5, PT, R0, 0x2, !P5 ;  /* 0x000000020000780c */ /* 0x000fe40006fa5670 */
[----:B------:R-:W-:-:S06]  /*1350*/  LOP3.LUT R2, R76, 0x1f, RZ, 0xc0, !PT ;  /* 0x0000001f4c027812 */ /* 0x000fcc00078ec0ff */
[----:B------:R-:W-:Y:S05]  /*1360*/  BRA.U UP1, `(.L_x_17) ;  /* 0x00000011016c7547 */ /* 0x000fea000b800000 */
[----:B------:R-:W1:Y:S01]  /*1370*/  LDCU UR13, c[0x0][0x38c] ;  /* 0x00007180ff0d77ac */ /* 0x000e620008000800 */
[----:B------:R-:W2:Y:S01]  /*1380*/  LDC R8, c[0x0][0x370] ;  /* 0x0000dc00ff087b82 */ /* 0x000ea20000000800 */
[----:B------:R-:W-:Y:S01]  /*1390*/  PLOP3.LUT P1, PT, PT, PT, UP2, 0x80, 0x8 ;  /* 0x000000000008781c */ /* 0x000fe20003f2f028 */
[----:B------:R-:W-:Y:S01]  /*13a0*/  IMAD.MOV.U32 R17, RZ, RZ, 0x1 ;  /* 0x00000001ff117424 */ /* 0x000fe200078e00ff */
[----:B------:R-:W-:Y:S01]  /*13b0*/  ISETP.EQ.OR P4, PT, R2, RZ, P5 ;  /* 0x000000ff0200720c */ /* 0x000fe20002f82670 */
[----:B------:R-:W-:Y:S01]  /*13c0*/  IMAD.MOV.U32 R16, RZ, RZ, RZ ;  /* 0x000000ffff107224 */ /* 0x000fe200078e00ff */
[----:B------:R-:W-:Y:S02]  /*13d0*/  PLOP3.LUT P1, PT, P1, PT, PT, 0x8, 0x80 ;  /* 0x000000000080781c */ /* 0x000fe40000f2e170 */
[----:B------:R-:W-:Y:S01]  /*13e0*/  CS2R R12, SRZ ;  /* 0x00000000000c7805 */ /* 0x000fe2000001ff00 */
[----:B------:R-:W-:Y:S01]  /*13f0*/  IMAD.MOV.U32 R11, RZ, RZ, 0x1 ;  /* 0x00000001ff0b7424 */ /* 0x000fe200078e00ff */
[----:B------:R-:W4:Y:S01]  /*1400*/  LDC R0, c[0x0][0x374] ;  /* 0x0000dd00ff007b82 */ /* 0x000f220000000800 */
[----:B------:R-:W2:Y:S01]  /*1410*/  LDCU.64 UR22, c[0x0][0x348] ;  /* 0x00006900ff1677ac */ /* 0x000ea20008000a00 */
[----:B------:R-:W-:Y:S01]  /*1420*/  UMOV UR6, URZ ;  /* 0x000000ff00067c82 */ /* 0x000fe20008000000 */
[----:B-1----:R-:W-:-:S04]  /*1430*/  UIADD3 UR5, UPT, UPT, UR13, 0x3f, URZ ;  /* 0x0000003f0d057890 */ /* 0x002fc8000fffe0ff */
[----:B------:R-:W-:-:S04]  /*1440*/  USHF.R.S32.HI UR4, URZ, 0x1f, UR5 ;  /* 0x0000001fff047899 */ /* 0x000fc80008011405 */
[----:B------:R-:W-:-:S04]  /*1450*/  ULEA.HI UR4, UR4, UR5, URZ, 0x6 ;  /* 0x0000000504047291 */ /* 0x000fc8000f8f30ff */
[----:B------:R-:W-:Y:S02]  /*1460*/  USHF.R.S32.HI UR15, URZ, 0x6, UR4 ;  /* 0x00000006ff0f7899 */ /* 0x000fe40008011404 */
[----:B------:R-:W-:Y:S02]  /*1470*/  UIADD3 UR4, UPT, UPT, UR13, -0x1, URZ ;  /* 0xffffffff0d047890 */ /* 0x000fe4000fffe0ff */
[----:B------:R-:W-:Y:S02]  /*1480*/  UISETP.LT.U32.AND UP0, UPT, UR15, 0x2, UPT ;  /* 0x000000020f00788c */ /* 0x000fe4000bf01070 */
[----:B------:R-:W-:Y:S02]  /*1490*/  UISETP.GE.U32.AND UP1, UPT, UR4, -0x7f, UPT ;  /* 0xffffff810400788c */ /* 0x000fe4000bf26070 */
[----:B------:R-:W-:Y:S02]  /*14a0*/  USEL UR14, UR15, 0x2, UP0 ;  /* 0x000000020f0e7887 */ /* 0x000fe40008000000 */
[----:B------:R-:W-:-:S02]  /*14b0*/  UIADD3 UR13, UPT, UPT, UR13, 0x7e, URZ ;  /* 0x0000007e0d0d7890 */ /* 0x000fc4000fffe0ff */
[----:B------:R-:W-:Y:S02]  /*14c0*/  UIADD3 UR5, UPT, UPT, UR14, -0x1, URZ ;  /* 0xffffffff0e057890 */ /* 0x000fe4000fffe0ff */
[----:B------:R-:W-:-:S03]  /*14d0*/  UIADD3 UR7, UPT, UPT, UR15, -UR14, URZ ;  /* 0x8000000e0f077290 */ /* 0x000fc6000fffe0ff */
[----:B------:R-:W-:-:S04]  /*14e0*/  @UP1 UIADD3 UR5, UPT, UPT, UR14, URZ, URZ ;  /* 0x000000ff0e051290 */ /* 0x000fc8000fffe0ff */
[----:B--2---:R-:W-:-:S12]  /*14f0*/  UIADD3 UR5, UPT, UPT, UR5, 0x1, URZ ;  /* 0x0000000105057890 */ /* 0x004fd8000fffe0ff */
.L_x_35:
[----:B------:R-:W-:Y:S01]  /*1500*/  UISETP.NE.AND UP0, UPT, UR37, URZ, UPT ;  /* 0x000000ff2500728c */ /* 0x000fe2000bf05270 */
[----:B------:R-:W1:Y:S08]  /*1510*/  S2UR UR37, SR_CgaCtaId ;  /* 0x00000000002579c3 */ /* 0x000e700000008800 */
[----:B------:R-:W-:Y:S05]  /*1520*/  BRA.U UP0, `(.L_x_18) ;  /* 0x0000000100347547 */ /* 0x000fea000b800000 */
[----:B------:R-:W2:Y:S01]  /*1530*/  S2R R2, SR_CgaCtaId ;  /* 0x0000000000027919 */ /* 0x000ea20000008800 */
[----:B------:R-:W-:-:S04]  /*1540*/  MOV R3, 0x400 ;  /* 0x0000040000037802 */ /* 0x000fc80000000f00 */
[----:B--2---:R-:W-:Y:S02]  /*1550*/  LEA R2, R2, R3, 0x18 ;  /* 0x0000000302027211 */ /* 0x004fe400078ec0ff */
[----:B------:R-:W-:-:S03]  /*1560*/  SHF.L.U32 R3, R11, 0x1f, RZ ;  /* 0x0000001f0b037819 */ /* 0x000fc600000006ff */
[----:B------:R-:W-:-:S04]  /*1570*/  IMAD R2, R12, 0x8, R2 ;  /* 0x000000080c027824 */ /* 0x000fc800078e0202 */
[----:B------:R-:W2:Y:S02]  /*1580*/  SYNCS.PHASECHK.TRANS64.TRYWAIT P0, [R2+URZ+0xe0], R3 ;  /* 0x0000e003020075a7 */ /* 0x000ea400080011ff */
[----:B--2---:R-:W-:Y:S05]  /*1590*/  @!P0 BRA `(.L_x_19) ;  /* 0x0000008800c08947 */ /* 0x004fea0003800000 */
.L_x_165:
[----:B------:R-:W-:Y:S01]  /*15a0*/  VIADD R12, R12, 0x1 ;  /* 0x000000010c0c7836 */ /* 0x000fe20000000000 */
[----:B------:R2:W-:Y:S04]  /*15b0*/  SYNCS.ARRIVE.TRANS64.A1T0 RZ, [R2+URZ+0xd0], RZ ;  /* 0x0000d0ff02ff79a7 */ /* 0x0005e800081000ff */
[----:B------:R-:W-:-:S04]  /*15c0*/  ISETP.NE.AND P0, PT, R12, 0x2, PT ;  /* 0x000000020c00780c */ /* 0x000fc80003f05270 */
[----:B------:R-:W-:Y:S02]  /*15d0*/  SEL R12, R12, RZ, P0 ;  /* 0x000000ff0c0c7207 */ /* 0x000fe40000000000 */
[----:B--2---:R-:W-:-:S04]  /*15e0*/  SEL R2, RZ, 0x1, P0 ;  /* 0x00000001ff027807 */ /* 0x004fc80000000000 */
[----:B------:R-:W-:-:S07]  /*15f0*/  LOP3.LUT R11, R11, R2, RZ, 0x3c, !PT ;  /* 0x000000020b0b7212 */ /* 0x000fce00078e3cff */
.L_x_18:
[----:B------:R-:W-:Y:S01]  /*1600*/  UMOV UR4, 0x400 ;  /* 0x0000040000047882 */ /* 0x000fe20000000000 */
[----:B------:R-:W-:Y:S01]  /*1610*/  SHF.L.U32 R2, R17, 0x1f, RZ ;  /* 0x0000001f11027819 */ /* 0x000fe200000006ff */
[----:B-1----:R-:W-:Y:S01]  /*1620*/  ULEA UR4, UR37, UR4, 0x18 ;  /* 0x0000000425047291 */ /* 0x002fe2000f8ec0ff */
[----:B------:R-:W-:Y:S01]  /*1630*/  R2UR UR34, R15 ;  /* 0x000000000f2272ca */ /* 0x000fe200000e0000 */
[----:B------:R-:W-:Y:S01]  /*1640*/  UISETP.GE.U32.AND UP0, UPT, UR13, 0x7f, UPT ;  /* 0x0000007f0d00788c */ /* 0x000fe2000bf06070 */
[----:B------:R-:W-:Y:S01]  /*1650*/  R2UR UR19, R14 ;  /* 0x000000000e1372ca */ /* 0x000fe200000e0000 */
[----:B------:R-:W-:Y:S01]  /*1660*/  ULEA UR8, UR6, UR4, 0x3 ;  /* 0x0000000406087291 */ /* 0x000fe2000f8e18ff */
[----:B------:R-:W-:-:S08]  /*1670*/  UMOV UR21, URZ ;  /* 0x000000ff00157c82 */ /* 0x000fd00008000000 */
[----:B------:R1:W2:Y:S01]  /*1680*/  SYNCS.PHASECHK.TRANS64.TRYWAIT P0, [UR8+0x10], R2 ;  /* 0x00001002ff0075a7 */ /* 0x0002a20008001108 */
[----:B------:R-:W-:Y:S02]  /*1690*/  USHF.L.U32 UR34, UR34, 0x6, URZ ;  /* 0x0000000622227899 */ /* 0x000fe400080006ff */
[----:B------:R-:W-:Y:S01]  /*16a0*/  USHF.L.U32 UR19, UR19, 0x8, URZ ;  /* 0x0000000813137899 */ /* 0x000fe200080006ff */
[----:B------:R-:W-:Y:S11]  /*16b0*/  BRA.U !UP0, `(.L_x_20) ;  /* 0x0000000108d87547 */ /* 0x000ff6000b800000 */
[----:B------:R-:W-:Y:S01]  /*16c0*/  UIADD3 UR26, UPT, UPT, UR34, 0x20, URZ ;  /* 0x00000020221a7890 */ /* 0x000fe2000fffe0ff */
[----:B------:R-:W-:Y:S01]  /*16d0*/  UMOV UR29, URZ ;  /* 0x000000ff001d7c82 */ /* 0x000fe20008000000 */
[----:B------:R-:W-:-:S10]  /*16e0*/  UMOV UR42, UR6 ;  /* 0x00000006002a7c82 */ /* 0x000fd40008000000 */
.L_x_25:
[----:B-1----:R-:W-:Y:S01]  /*16f0*/  ULEA UR33, UR42, UR4, 0x3 ;  /* 0x000000042a217291 */ /* 0x002fe2000f8e18ff */
[----:B--2---:R-:W-:Y:S01]  /*1700*/  @!P5 MOV R3, 0x14000 ;  /* 0x000140000003d802 */ /* 0x004fe20000000f00 */
[----:B--2---:R-:W-:Y:S10]  /*1710*/  @P0 BRA `(.L_x_21) ;  /* 0x00000000000c0947 */ /* 0x004ff40003800000 */
[----:B------:R-:W-:-:S04]  /*1720*/  SHF.L.U32 R4, R17, 0x1f, RZ ;  /* 0x0000001f11047819 */ /* 0x000fc800000006ff */
[----:B------:R-:W2:Y:S02]  /*1730*/  SYNCS.PHASECHK.TRANS64.TRYWAIT P0, [UR33+0x10], R4 ;  /* 0x00001004ff0075a7 */ /* 0x000ea40008001121 */
[----:B--2---:R-:W-:Y:S05]  /*1740*/  @!P0 BRA `(.L_x_22) ;  /* 0x0000008800688947 */ /* 0x004fea0003800000 */
.L_x_21:
[----:B------:R2:W-:Y:S01]  /*1750*/  @!P5 SYNCS.ARRIVE.TRANS64 RZ, [UR33], R3 ;  /* 0x00000003ffffd9a7 */ /* 0x0005e20008000021 */
[----:B------:R-:W-:Y:S04]  /*1760*/  BSSY.RECONVERGENT B0, `(.L_x_23) ;  /* 0x0000003000007945 */ /* 0x000fe80003800200 */
[----:B------:R-:W-:Y:S05]  /*1770*/  @P4 BRA `(.L_x_24) ;  /* 0x0000000000044947 */ /* 0x000fea0003800000 */
[----:B------:R-:W-:Y:S05]  /*1780*/  BPT.TRAP 0x1 ;  /* 0x000000040000795c */ /* 0x000fea0000300000 */
.L_x_24:
[----:B------:R-:W-:Y:S05]  /*1790*/  BSYNC.RECONVERGENT B0 ;  /* 0x0000000000007941 */ /* 0x000fea0003800200 */
.L_x_23:
[----:B------:R-:W-:Y:S02]  /*17a0*/  UIADD3 UR6, UPT, UPT, UR42, 0x1, URZ ;  /* 0x000000012a067890 */ /* 0x000fe4000fffe0ff */
[----:B------:R-:W-:Y:S02]  /*17b0*/  ULEA UR24, UR42, UR4, 0xe ;  /* 0x000000042a187291 */ /* 0x000fe4000f8e70ff */
[----:B------:R-:W-:Y:S02]  /*17c0*/  UISETP.NE.AND UP0, UPT, UR6, 0x2, UPT ;  /* 0x000000020600788c */ /* 0x000fe4000bf05270 */
[----:B------:R-:W-:Y:S02]  /*17d0*/  UIADD3 UR40, UP1, UPT, UR22, 0x80, URZ ;  /* 0x0000008016287890 */ /* 0x000fe4000ff3e0ff */
[----:B------:R-:W-:Y:S02]  /*17e0*/  USEL UR9, URZ, 0x1, UP0 ;  /* 0x00000001ff097887 */ /* 0x000fe40008000000 */
[----:B------:R-:W-:-:S02]  /*17f0*/  USEL UR6, UR6, URZ, UP0 ;  /* 0x000000ff06067287 */ /* 0x000fc40008000000 */
[----:B------:R-:W-:Y:S02]  /*1800*/  UIADD3 UR38, UP0, UPT, UR22, 0x180, URZ ;  /* 0x0000018016267890 */ /* 0x000fe4000ff1e0ff */
[----:B------:R-:W-:Y:S01]  /*1810*/  ULEA UR8, UR6, UR4, 0x3 ;  /* 0x0000000406087291 */ /* 0x000fe2000f8e18ff */
[----:B------:R-:W-:Y:S01]  /*1820*/  LOP3.LUT R17, R17, UR9, RZ, 0x3c, !PT ;  /* 0x0000000911117c12 */ /* 0x000fe2000f8e3cff */
[----:B------:R-:W-:Y:S02]  /*1830*/  USHF.L.U32 UR35, UR29, 0x6, URZ ;  /* 0x000000061d237899 */ /* 0x000fe400080006ff */
[----:B------:R-:W-:Y:S01]  /*1840*/  UIADD3.X UR41, UPT, UPT, URZ, UR23, URZ, UP1, !UPT ;  /* 0x00000017ff297290 */ /* 0x000fe20008ffe4ff */
[----:B-1----:R-:W-:Y:S01]  /*1850*/  SHF.L.U32 R2, R17, 0x1f, RZ ;  /* 0x0000001f11027819 */ /* 0x002fe200000006ff */
[----:B------:R-:W-:Y:S02]  /*1860*/  UIADD3 UR32, UPT, UPT, UR24, 0x8800, URZ ;  /* 0x0000880018207890 */ /* 0x000fe4000fffe0ff */
[----:B------:R-:W-:Y:S01]  /*1870*/  UIADD3 UR24, UPT, UPT, UR24, 0xa800, URZ ;  /* 0x0000a80018187890 */ /* 0x000fe2000fffe0ff */
[----:B------:R1:W1:Y:S01]  /*1880*/  SYNCS.PHASECHK.TRANS64.TRYWAIT P0, [UR8+0x10], R2 ;  /* 0x00001002ff0075a7 */ /* 0x0002620008001108 */
[----:B------:R-:W-:-:S02]  /*1890*/  ULEA UR8, UR42, UR4, 0x10 ;  /* 0x000000042a087291 */ /* 0x000fc4000f8e80ff */
[----:B------:R-:W-:Y:S02]  /*18a0*/  UIADD3.X UR39, UPT, UPT, URZ, UR23, URZ, UP0, !UPT ;  /* 0x00000017ff277290 */ /* 0x000fe400087fe4ff */
[----:B------:R-:W-:Y:S02]  /*18b0*/  UIADD3 UR16, UPT, UPT, UR8, 0x10800, URZ ;  /* 0x0001080008107890 */ /* 0x000fe4000fffe0ff */
[----:B------:R-:W-:Y:S02]  /*18c0*/  UIADD3 UR8, UPT, UPT, UR8, 0x18800, URZ ;  /* 0x0001880008087890 */ /* 0x000fe4000fffe0ff */
[----:B------:R-:W-:Y:S01]  /*18d0*/  UIADD3 UR10, UPT, UPT, UR35, 0x20, URZ ;  /* 0x00000020230a7890 */ /* 0x000fe2000fffe0ff */
[----:B------:R-:W-:Y:S01]  /*18e0*/  UMOV UR30, 0x0 ;  /* 0x00000000001e7882 */ /* 0x000fe20000000000 */
[----:B------:R-:W-:Y:S01]  /*18f0*/  UMOV UR31, 0x10000000 ;  /* 0x10000000001f7882 */ /* 0x000fe20000000000 */
[----:B------:R-:W-:Y:S01]  /*1900*/  UMOV UR25, UR33 ;  /* 0x0000002100197c82 */ /* 0x000fe20008000000 */
[----:B------:R-:W-:Y:S01]  /*1910*/  UMOV UR28, UR36 ;  /* 0x00000024001c7c82 */ /* 0x000fe20008000000 */
[----:B------:R-:W-:Y:S01]  /*1920*/  UMOV UR27, UR35 ;  /* 0x00000023001b7c82 */ /* 0x000fe20008000000 */
[----:B------:R-:W-:Y:S01]  /*1930*/  UMOV UR17, UR33 ;  /* 0x0000002100117c82 */ /* 0x000fe20008000000 */
[----:B------:R-:W-:Y:S01]  /*1940*/  UMOV UR20, UR36 ;  /* 0x0000002400147c82 */ /* 0x000fe20008000000 */
[----:B------:R-:W-:Y:S01]  /*1950*/  UMOV UR18, UR35 ;  /* 0x0000002300127c82 */ /* 0x000fe20008000000 */
[----:B------:R1:W-:Y:S01]  /*1960*/  UTMALDG.3D [UR32], [UR40], desc[UR30] ;  /* 0x00001e20280075b4 */ /* 0x0003e20008011000 */
[----:B------:R-:W-:Y:S01]  /*1970*/  UMOV UR11, UR19 ;  /* 0x00000013000b7c82 */ /* 0x000fe20008000000 */
[----:B------:R-:W-:Y:S01]  /*1980*/  UMOV UR12, UR36 ;  /* 0x00000024000c7c82 */ /* 0x000fe20008000000 */
[----:B------:R-:W-:Y:S01]  /*1990*/  UMOV UR9, UR33 ;  /* 0x0000002100097c82 */ /* 0x000fe20008000000 */
[----:B------:R-:W-:Y:S01]  /*19a0*/  UIADD3 UR29, UPT, UPT, UR29, 0x1, URZ ;  /* 0x000000011d1d7890 */ /* 0x000fe2000fffe0ff */
[----:B------:R-:W-:Y:S01]  /*19b0*/  UMOV UR21, UR5 ;  /* 0x0000000500157c82 */ /* 0x000fe20008000000 */
[----:B------:R-:W-:Y:S01]  /*19c0*/  UMOV UR42, UR6 ;  /* 0x00000006002a7c82 */ /* 0x000fe20008000000 */
[----:B------:R1:W-:Y:S01]  /*19d0*/  UTMALDG.3D [UR24], [UR40], desc[UR30] ;  /* 0x00001e18280075b4 */ /* 0x0003e20008011000 */
[----:B------:R-:W-:Y:S01]  /*19e0*/  UISETP.NE.AND UP0, UPT, UR29, UR5, UPT ;  /* 0x000000051d00728c */ /* 0x000fe2000bf05270 */
[----:B------:R1:W-:Y:S01]  /*19f0*/  UTMALDG.3D [UR16], [UR38], desc[UR30] ;  /* 0x00001e10260075b4 */ /* 0x0003e20008011000 */
[----:B------:R1:W-:Y:S07]  /*1a00*/  UTMALDG.3D [UR8], [UR38], desc[UR30] ;  /* 0x00001e08260075b4 */ /* 0x0003ee0008011000 */
[----:B------:R-:W-:Y:S05]  /*1a10*/  BRA.U UP0, `(.L_x_25) ;  /* 0xfffffffd00347547 */ /* 0x000fea000b83ffff */
.L_x_20:
[----:B-1----:R-:W-:Y:S01]  /*1a20*/  ULEA UR8, UR6, UR4, 0x3 ;  /* 0x0000000406087291 */ /* 0x002fe2000f8e18ff */
[----:B------:R-:W-:Y:S01]  /*1a30*/  SHF.L.U32 R2, R17, 0x1f, RZ ;  /* 0x0000001f11027819 */ /* 0x000fe200000006ff */
[----:B------:R-:W-:Y:S01]  /*1a40*/  @!P1 SYNCS.ARRIVE.TRANS64.A1T0 RZ, [UR4+0x68], RZ ;  /* 0x000068ffffff99a7 */ /* 0x000fe20008100004 */
[----:B------:R-:W-:-:S06]  /*1a50*/  UISETP.GT.AND UP0, UPT, UR15, UR14, UPT ;  /* 0x0000000e0f00728c */ /* 0x000fcc000bf04270 */
[----:B--2---:R1:W2:Y:S03]  /*1a60*/  SYNCS.PHASECHK.TRANS64.TRYWAIT P0, [UR8+0x10], R2 ;  /* 0x00001002ff0075a7 */ /* 0x0042a60008001108 */
[----:B------:R-:W-:Y:S05]  /*1a70*/  BRA.U !UP0, `(.L_x_26) ;  /* 0x0000000108d47547 */ /* 0x000fea000b800000 */
[----:B------:R-:W-:Y:S02]  /*1a80*/  UIADD3 UR29, UPT, UPT, UR7, UR21, URZ ;  /* 0x00000015071d7290 */ /* 0x000fe4000fffe0ff */
[----:B------:R-:W-:Y:S01]  /*1a90*/  UIADD3 UR26, UPT, UPT, UR34, 0x20, URZ ;  /* 0x00000020221a7890 */ /* 0x000fe2000fffe0ff */
[----:B------:R-:W-:-:S11]  /*1aa0*/  UMOV UR42, UR6 ;  /* 0x00000006002a7c82 */ /* 0x000fd60008000000 */
.L_x_31:
[----:B-1----:R-:W-:Y:S01]  /*1ab0*/  ULEA UR33, UR42, UR4, 0x3 ;  /* 0x000000042a217291 */ /* 0x002fe2000f8e18ff */
[----:B--2---:R-:W-:Y:S01]  /*1ac0*/  @!P5 MOV R3, 0x14000 ;  /* 0x000140000003d802 */ /* 0x004fe20000000f00 */
[----:B--2---:R-:W-:Y:S10]  /*1ad0*/  @P0 BRA `(.L_x_27) ;  /* 0x00000000000c0947 */ /* 0x004ff40003800000 */
[----:B------:R-:W-:-:S04]  /*1ae0*/  SHF.L.U32 R4, R17, 0x1f, RZ ;  /* 0x0000001f11047819 */ /* 0x000fc800000006ff */
[----:B------:R-:W2:Y:S02]  /*1af0*/  SYNCS.PHASECHK.TRANS64.TRYWAIT P0, [UR33+0x10], R4 ;  /* 0x00001004ff0075a7 */ /* 0x000ea40008001121 */
[----:B--2---:R-:W-:Y:S05]  /*1b00*/  @!P0 BRA `(.L_x_28) ;  /* 0x0000008400908947 */ /* 0x004fea0003800000 */
.L_x_27:
[----:B------:R2:W-:Y:S01]  /*1b10*/  @!P5 SYNCS.ARRIVE.TRANS64 RZ, [UR33], R3 ;  /* 0x00000003ffffd9a7 */ /* 0x0005e20008000021 */
[----:B------:R-:W-:Y:S04]  /*1b20*/  BSSY.RECONVERGENT B0, `(.L_x_29) ;  /* 0x0000003000007945 */ /* 0x000fe80003800200 */
[----:B------:R-:W-:Y:S05]  /*1b30*/  @P4 BRA `(.L_x_30) ;  /* 0x0000000000044947 */ /* 0x000fea0003800000 */
[----:B------:R-:W-:Y:S05]  /*1b40*/  BPT.TRAP 0x1 ;  /* 0x000000040000795c */ /* 0x000fea0000300000 */
.L_x_30:
[----:B------:R-:W-:Y:S05]  /*1b50*/  BSYNC.RECONVERGENT B0 ;  /* 0x0000000000007941 */ /* 0x000fea0003800200 */
.L_x_29:
        /* <DEDUP_REMOVED lines=31> */
[----:B------:R-:W-:Y:S01]  /*1d50*/  UMOV UR9, UR33 ;  /* 0x0000002100097c82 */ /* 0x000fe20008000000 */
[----:B------:R-:W-:Y:S01]  /*1d60*/  UIADD3 UR21, UPT, UPT, UR21, 0x1, URZ ;  /* 0x0000000115157890 */ /* 0x000fe2000fffe0ff */
[----:B------:R-:W-:Y:S01]  /*1d70*/  UMOV UR42, UR6 ;  /* 0x00000006002a7c82 */ /* 0x000fe20008000000 */
[----:B------:R1:W-:Y:S02]  /*1d80*/  UTMALDG.3D [UR24], [UR40], desc[UR30] ;  /* 0x00001e18280075b4 */ /* 0x0003e40008011000 */
[----:B------:R-:W-:Y:S01]  /*1d90*/  UISETP.NE.AND UP0, UPT, UR21, UR29, UPT ;  /* 0x0000001d1500728c */ /* 0x000fe2000bf05270 */
[----:B------:R1:W-:Y:S01]  /*1da0*/  UTMALDG.3D [UR16], [UR38], desc[UR30] ;  /* 0x00001e10260075b4 */ /* 0x0003e20008011000 */
[----:B------:R1:W-:Y:S07]  /*1db0*/  UTMALDG.3D [UR8], [UR38], desc[UR30] ;  /* 0x00001e08260075b4 */ /* 0x0003ee0008011000 */
[----:B------:R-:W-:Y:S05]  /*1dc0*/  BRA.U UP0, `(.L_x_31) ;  /* 0xfffffffd00387547 */ /* 0x000fea000b83ffff */
.L_x_26:
[C---:B-1----:R-:W-:Y:S01]  /*1dd0*/  LEA R2, R16.reuse, UR4, 0x3 ;  /* 0x0000000410027c11 */ /* 0x042fe2000f8e18ff */
[----:B------:R-:W-:Y:S01]  /*1de0*/  NOP ;  /* 0x0000000000007918 */ /* 0x000fe20000000000 */
[----:B--2---:R-:W-:Y:S02]  /*1df0*/  SHF.L.U32 R3, R13, 0x1f, RZ ;  /* 0x0000001f0d037819 */ /* 0x004fe400000006ff */
[----:B------:R-:W-:Y:S02]  /*1e00*/  LEA R4, R16, UR4, 0x4 ;  /* 0x0000000410047c11 */ /* 0x000fe4000f8e20ff */
[----:B------:R-:W1:Y:S02]  /*1e10*/  SYNCS.PHASECHK.TRANS64.TRYWAIT P0, [R2+URZ+0x70], R3 ;  /* 0x00007003020075a7 */ /* 0x000e6400080011ff */
[----:B-1----:R-:W-:Y:S05]  /*1e20*/  @!P0 BRA `(.L_x_32) ;  /* 0x0000008000e08947 */ /* 0x002fea0003800000 */
.L_x_168:
[----:B------:R-:W2:Y:S01]  /*1e30*/  LDS.128 R4, [R4+0x100] ;  /* 0x0001000004047984 */ /* 0x000ea20000000c00 */
[----:B---3--:R-:W-:Y:S01]  /*1e40*/  ISETP.GE.AND P0, PT, R26, 0x1, PT ;  /* 0x000000011a00780c */ /* 0x008fe20003f06270 */
[----:B-1----:R-:W-:Y:S01]  /*1e50*/  VIADD R2, R2, 0x80 ;  /* 0x0000008002027836 */ /* 0x002fe20000000000 */
[----:B------:R-:W-:Y:S01]  /*1e60*/  @!PT LDS RZ, [RZ] ;  /* 0x00000000fffff984 */ /* 0x000fe20000000800 */
[----:B------:R-:W-:Y:S01]  /*1e70*/  @!PT LDS RZ, [RZ] ;  /* 0x00000000fffff984 */ /* 0x000fe20000000800 */
[----:B------:R-:W-:Y:S01]  /*1e80*/  @!PT LDS RZ, [RZ] ;  /* 0x00000000fffff984 */ /* 0x000fe20000000800 */
[----:B------:R-:W-:Y:S01]  /*1e90*/  @!PT LDS RZ, [RZ] ;  /* 0x00000000fffff984 */ /* 0x000fe20000000800 */
[----:B------:R1:W-:Y:S06]  /*1ea0*/  MEMBAR.ALL.CTA ;  /* 0x0000000000007992 */ /* 0x0003ec0000008000 */
[----:B-1----:R-:W1:Y:S01]  /*1eb0*/  FENCE.VIEW.ASYNC.S ;  /* 0x00000000000073c6 */ /* 0x002e620000000000 */
[----:B------:R-:W-:-:S04]  /*1ec0*/  PRMT R2, RZ, 0x654, R2 ;  /* 0x00000654ff027816 */ /* 0x000fc80000000002 */
[----:B-1----:R1:W-:Y:S01]  /*1ed0*/  SYNCS.ARRIVE.TRANS64.RED.A1T0 RZ, [R2+URZ], RZ ;  /* 0x000000ff02ff79a7 */ /* 0x0023e200081004ff */
[----:B--2---:R-:W-:-:S13]  /*1ee0*/  LOP3.LUT P2, RZ, R6, 0x1, RZ, 0xc0, !PT ;  /* 0x0000000106ff7812 */ /* 0x004fda000784c0ff */
[----:B------:R-:W-:Y:S01]  /*1ef0*/  @P2 SHF.R.U32.HI R3, RZ, 0x10, R5 ;  /* 0x00000010ff032819 */ /* 0x000fe20000011605 */
[----:B------:R-:W-:Y:S01]  /*1f00*/  VOTEU.ANY UP0, P2 ;  /* 0x0000000000ff7886 */ /* 0x000fe20001000100 */
[----:B------:R-:W-:Y:S02]  /*1f10*/  @P2 MOV R10, R4 ;  /* 0x00000004000a2202 */ /* 0x000fe40000000f00 */
[----:B------:R-:W-:Y:S02]  /*1f20*/  @P2 R2UR.BROADCAST UR8, R3 ;  /* 0x00000000030822ca */ /* 0x000fe400008e0000 */
[----:B------:R-:W-:-:S11]  /*1f30*/  @P2 LOP3.LUT R9, R5, 0xffff, RZ, 0xc0, !PT ;  /* 0x0000ffff05092812 */ /* 0x000fd600078ec0ff */
[----:B------:R-:W-:Y:S01]  /*1f40*/  @UP0 UMOV UR36, UR8 ;  /* 0x0000000800240c82 */ /* 0x000fe20008000000 */
[----:B-1----:R-:W-:Y:S05]  /*1f50*/  @!P0 BRA `(.L_x_33) ;  /* 0x0000000000b88947 */ /* 0x002fea0003800000 */
[----:B------:R-:W4:Y:S01]  /*1f60*/  LDC.64 R4, c[0x0][0xb18] ;  /* 0x0002c600ff047b82 */ /* 0x000f220000000a00 */
[----:B------:R-:W-:-:S07]  /*1f70*/  ISETP.NE.AND P3, PT, R26, 0x1, PT ;  /* 0x000000011a00780c */ /* 0x000fce0003f65270 */
[----:B------:R-:W1:Y:S08]  /*1f80*/  LDC.64 R6, c[0x0][0xb10] ;  /* 0x0002c400ff067b82 */ /* 0x000e700000000a00 */
[----:B------:R-:W2:Y:S08]  /*1f90*/  LDC R14, c[0x0][0xb20] ;  /* 0x0002c800ff0e7b82 */ /* 0x000eb00000000800 */
[----:B------:R-:W3:Y:S01]  /*1fa0*/  LDC R15, c[0x0][0xb0c] ;  /* 0x0002c300ff0f7b82 */ /* 0x000ee20000000800 */
[----:B----4-:R-:W-:Y:S01]  /*1fb0*/  IMAD.HI.U32 R19, R0, R5, RZ ;  /* 0x0000000500137227 */ /* 0x010fe200078e00ff */
[----:B------:R-:W-:-:S03]  /*1fc0*/  ISETP.NE.AND P0, PT, R4, 0x1, PT ;  /* 0x000000010400780c */ /* 0x000fc60003f05270 */
[----:B------:R-:W-:-:S03]  /*1fd0*/  IMAD.HI.U32 R5, R9, R5, RZ ;  /* 0x0000000509057227 */ /* 0x000fc600078e00ff */
[----:B------:R-:W4:Y:S01]  /*1fe0*/  LDC.64 R2, c[0x0][0xb28] ;  /* 0x0002ca00ff027b82 */ /* 0x000f220000000a00 */
[----:B-1----:R-:W-:-:S04]  /*1ff0*/  IMAD.HI.U32 R20, R8, R6, RZ ;  /* 0x0000000608147227 */ /* 0x002fc800078e00ff */
[----:B------:R-:W-:Y:S01]  /*2000*/  IMAD.HI.U32 R21, R10, R6, RZ ;  /* 0x000000060a157227 */ /* 0x000fe200078e00ff */
[----:B------:R-:W-:Y:S02]  /*2010*/  SHF.R.U32.HI R20, RZ, R7, R20 ;  /* 0x00000007ff147219 */ /* 0x000fe40000011614 */
[-C--:B--2---:R-:W-:Y:S02]  /*2020*/  SHF.R.U32.HI R19, RZ, R14.reuse, R19 ;  /* 0x0000000eff137219 */ /* 0x084fe40000011613 */
[----:B------:R-:W-:Y:S02]  /*2030*/  SHF.R.U32.HI R5, RZ, R14, R5 ;  /* 0x0000000eff057219 */ /* 0x000fe40000011605 */
[----:B------:R-:W-:Y:S02]  /*2040*/  SEL R19, R0, R19, !P0 ;  /* 0x0000001300137207 */ /* 0x000fe40004000000 */
[----:B------:R-:W-:Y:S02]  /*2050*/  SHF.R.U32.HI R21, RZ, R7, R21 ;  /* 0x00000007ff157219 */ /* 0x000fe40000011615 */
[----:B---3--:R-:W-:-:S02]  /*2060*/  ISETP.NE.AND P1, PT, R15, 0x1, PT ;  /* 0x000000010f00780c */ /* 0x008fc40003f25270 */
[----:B------:R-:W-:Y:S02]  /*2070*/  SEL R5, R9, R5, !P0 ;  /* 0x0000000509057207 */ /* 0x000fe40004000000 */
[----:B------:R-:W-:Y:S02]  /*2080*/  SEL R20, R8, R20, !P1 ;  /* 0x0000001408147207 */ /* 0x000fe40004800000 */
[----:B------:R-:W-:Y:S01]  /*2090*/  SEL R21, R10, R21, !P1 ;  /* 0x000000150a157207 */ /* 0x000fe20004800000 */
[----:B----4-:R-:W-:-:S04]  /*20a0*/  IMAD.HI.U32 R18, R19, R2, RZ ;  /* 0x0000000213127227 */ /* 0x010fc800078e00ff */
        /* <DEDUP_REMOVED lines=10> */
[----:B------:R-:W-:-:S04]  /*2150*/  @!P0 IMAD.HI.U32 R7, R21, R2, RZ ;  /* 0x0000000215078227 */ /* 0x000fc800078e00ff */
[----:B------:R-:W-:Y:S01]  /*2160*/  IMAD.MOV R2, RZ, RZ, -R6 ;  /* 0x000000ffff027224 */ /* 0x000fe200078e0a06 */
[----:B------:R-:W-:Y:S02]  /*2170*/  @!P0 SHF.R.U32.HI R3, RZ, R3, R7 ;  /* 0x00000003ff038219 */ /* 0x000fe40000011607 */
[----:B------:R-:W-:Y:S01]  /*2180*/  IADD3 R7, PT, PT, -R5, RZ, RZ ;  /* 0x000000ff05077210 */ /* 0x000fe20007ffe1ff */
[----:B------:R-:W-:Y:S01]  /*2190*/  IMAD R2, R26, R2, R5 ;  /* 0x000000021a027224 */ /* 0x000fe200078e0205 */
        /* <DEDUP_REMOVED lines=10> */
.L_x_33:
[----:B------:R-:W1:Y:S02]  /*2240*/  LDCU UR8, c[0x0][0xb30] ;  /* 0x00016600ff0877ac */ /* 0x000e640008000800 */
[----:B-1----:R-:W-:-:S09]  /*2250*/  UISETP.NE.AND UP0, UPT, UR8, 0x1, UPT ;  /* 0x000000010800788c */ /* 0x002fd2000bf05270 */
[----:B------:R-:W-:Y:S05]  /*2260*/  BRA.U UP0, `(.L_x_34) ;  /* 0x0000000100407547 */ /* 0x000fea000b800000 */
[----:B------:R-:W1:Y:S08]  /*2270*/  LDC.64 R4, c[0x0][0xb10] ;  /* 0x0002c400ff047b82 */ /* 0x000e700000000a00 */
[----:B------:R-:W2:Y:S08]  /*2280*/  LDC.64 R2, c[0x0][0xb18] ;  /* 0x0002c600ff027b82 */ /* 0x000eb00000000a00 */
[----:B------:R-:W3:Y:S08]  /*2290*/  LDC R6, c[0x0][0xb20] ;  /* 0x0002c800ff067b82 */ /* 0x000ef00000000800 */
[----:B------:R-:W4:Y:S01]  /*22a0*/  LDC R7, c[0x0][0xb0c] ;  /* 0x0002c300ff077b82 */ /* 0x000f220000000800 */
[----:B-1----:R-:W-:-:S05]  /*22b0*/  IMAD.HI.U32 R4, R10, R4, RZ ;  /* 0x000000040a047227 */ /* 0x002fca00078e00ff */
[----:B------:R-:W-:Y:S01]  /*22c0*/  SHF.R.U32.HI R4, RZ, R5, R4 ;  /* 0x00000005ff047219 */ /* 0x000fe20000011604 */
[----:B--2---:R-:W-:Y:S01]  /*22d0*/  IMAD.HI.U32 R3, R9, R3, RZ ;  /* 0x0000000309037227 */ /* 0x004fe200078e00ff */
[----:B------:R-:W-:-:S04]  /*22e0*/  ISETP.NE.AND P0, PT, R2, 0x1, PT ;  /* 0x000000010200780c */ /* 0x000fc80003f05270 */
[----:B---3--:R-:W-:-:S04]  /*22f0*/  SHF.R.U32.HI R3, RZ, R6, R3 ;  /* 0x00000006ff037219 */ /* 0x008fc80000011603 */
[----:B------:R-:W-:Y:S02]  /*2300*/  SEL R3, R9, R3, !P0 ;  /* 0x0000000309037207 */ /* 0x000fe40004000000 */
[----:B----4-:R-:W-:-:S04]  /*2310*/  ISETP.NE.AND P1, PT, R7, 0x1, PT ;  /* 0x000000010700780c */ /* 0x010fc80003f25270 */
[----:B------:R-:W-:-:S05]  /*2320*/  SEL R4, R10, R4, !P1 ;  /* 0x000000040a047207 */ /* 0x000fca0004800000 */
[----:B------:R-:W-:Y:S02]  /*2330*/  IMAD.IADD R5, R3, 0x1, -R4 ;  /* 0x0000000103057824 */ /* 0x000fe400078e0a04 */
[----:B------:R-:W-:Y:S02]  /*2340*/  IMAD.IADD R3, R4, 0x1, -R3 ;  /* 0x0000000104037824 */ /* 0x000fe400078e0a03 */
[----:B------:R-:W-:Y:S02]  /*2350*/  IMAD R10, R5, R7, R10 ;  /* 0x00000007050a7224 */ /* 0x000fe400078e020a */
[----:B------:R-:W-:-:S07]  /*2360*/  IMAD R9, R3, R2, R9 ;  /* 0x0000000203097224 */ /* 0x000fce00078e0209 */
.L_x_34:
[----:B------:R-:W-:Y:S01]  /*2370*/  VIADD R16, R16, 0x1 ;  /* 0x0000000110107836 */ /* 0x000fe20000000000 */
[----:B------:R-:W-:Y:S01]  /*2380*/  PLOP3.LUT P1, PT, PT, PT, PT, 0x80, 0x8 ;  /* 0x000000000008781c */ /* 0x000fe20003f2f070 */
[----:B------:R-:W-:Y:S02]  /*2390*/  IMAD.IADD R15, R10, 0x1, R63 ;  /* 0x000000010a0f7824 */ /* 0x000fe400078e023f */
[----:B------:R-:W-:Y:S01]  /*23a0*/  IMAD.IADD R14, R9, 0x1, R62 ;  /* 0x00000001090e7824 */ /* 0x000fe200078e023e */
[----:B------:R-:W-:-:S04]  /*23b0*/  ISETP.NE.AND P0, PT, R16, 0x2, PT ;  /* 0x000000021000780c */ /* 0x000fc80003f05270 */
[----:B------:R-:W-:Y:S02]  /*23c0*/  SEL R2, RZ, 0x1, P0 ;  /* 0x00000001ff027807 */ /* 0x000fe40000000000 */
[----:B------:R-:W-:Y:S02]  /*23d0*/  SEL R16, R16, RZ, P0 ;  /* 0x000000ff10107207 */ /* 0x000fe40000000000 */
[----:B------:R-:W-:Y:S01]  /*23e0*/  LOP3.LUT R13, R13, R2, RZ, 0x3c, !PT ;  /* 0x000000020d0d7212 */ /* 0x000fe200078e3cff */
[----:B------:R-:W-:Y:S06]  /*23f0*/  @P2 BRA `(.L_x_35) ;  /* 0xfffffff000402947 */ /* 0x000fec000383ffff */
[----:B------:R-:W-:Y:S01]  /*2400*/  UIADD3 UR5, UPT, UPT, UR4, 0x10, URZ ;  /* 0x0000001004057890 */ /* 0x000fe2000fffe0ff */
[----:B------:R-:W-:-:S03]  /*2410*/  SHF.L.U32 R2, R17, 0x1f, RZ ;  /* 0x0000001f11027819 */ /* 0x000fc600000006ff */
[----:B------:R-:W-:-:S09]  /*2420*/  ULEA UR4, UR6, UR5, 0x3 ;  /* 0x0000000506047291 */ /* 0x000fd2000f8e18ff */
[----:B------:R-:W1:Y:S02]  /*2430*/  SYNCS.PHASECHK.TRANS64.TRYWAIT P0, [UR4], R2 ;  /* 0x00000002ff0075a7 */ /* 0x000e640008001104 */
[----:B-1----:R-:W-:Y:S05]  /*2440*/  @!P0 BRA `(.L_x_36) ;  /* 0x0000007c006c8947 */ /* 0x002fea0003800000 */
.L_x_170:
[----:B------:R-:W-:-:S04]  /*2450*/  UIADD3 UR6, UPT, UPT, UR6, 0x1, URZ ;  /* 0x0000000106067890 */ /* 0x000fc8000fffe0ff */
[----:B------:R-:W-:-:S04]  /*2460*/  UISETP.NE.AND UP0, UPT, UR6, 0x2, UPT ;  /* 0x000000020600788c */ /* 0x000fc8000bf05270 */
[----:B------:R-:W-:Y:S02]  /*2470*/  USEL UR4, URZ, 0x1, UP0 ;  /* 0x00000001ff047887 */ /* 0x000fe40008000000 */
[----:B------:R-:W-:-:S04]  /*2480*/  USEL UR6, UR6, URZ, UP0 ;  /* 0x000000ff06067287 */ /* 0x000fc80008000000 */
[----:B------:R-:W-:Y:S01]  /*2490*/  ULEA UR6, UR6, UR5, 0x3 ;  /* 0x0000000506067291 */ /* 0x000fe2000f8e18ff */
[----:B-1----:R-:W-:-:S04]  /*24a0*/  LOP3.LUT R2, R17, UR4, RZ, 0x3c, !PT ;  /* 0x0000000411027c12 */ /* 0x002fc8000f8e3cff */
[----:B------:R-:W-:Y:S01]  /*24b0*/  SHF.L.U32 R2, R2, 0x1f, RZ ;  /* 0x0000001f02027819 */ /* 0x000fe200000006ff */
[----:B----4-:R-:W-:-:S07]  /*24c0*/  IMAD.U32 R0, RZ, RZ, UR6 ;  /* 0x00000006ff007e24 */ /* 0x010fce000f8e00ff */
.L_x_37:
[----:B-1----:R1:W2:Y:S02]  /*24d0*/  SYNCS.PHASECHK.TRANS64.TRYWAIT P0, [R0+URZ], R2 ;  /* 0x00000002000075a7 */ /* 0x0022a400080011ff */
[----:B--2---:R-:W-:Y:S05]  /*24e0*/  @!P0 NANOSLEEP.SYNCS 0x989680 ;  /* 0x009896800000895d */ /* 0x004fea0003900000 */
[----:B------:R-:W2:Y:S02]  /*24f0*/  @!P0 SYNCS.PHASECHK.TRANS64 P0, [R0+URZ], R2 ;  /* 0x00000002000085a7 */ /* 0x000ea400080010ff */
[----:B--2---:R-:W-:Y:S05]  /*2500*/  @P0 EXIT ;  /* 0x000000000000094d */ /* 0x004fea0003800000 */
[----:B------:R-:W-:Y:S05]  /*2510*/  BRA `(.L_x_37) ;  /* 0xfffffffc00ec7947 */ /* 0x000fea000383ffff */
.L_x_17:
[----:B------:R-:W-:-:S04]  /*2520*/  UISETP.NE.AND UP1, UPT, UR37, URZ, UPT ;  /* 0x000000ff2500728c */ /* 0x000fc8000bf25270 */
[----:B------:R-:W-:-:S09]  /*2530*/  UISETP.NE.OR UP1, UPT, UR8, 0x1, UP1 ;  /* 0x000000010800788c */ /* 0x000fd20008f25670 */
[----:B------:R-:W-:Y:S05]  /*2540*/  BRA.U UP1, `(.L_x_38) ;  /* 0x0000000501487547 */ /* 0x000fea000b800000 */
[----:B------:R-:W-:Y:S01]  /*2550*/  ISETP.NE.AND P2, PT, R2, RZ, PT ;  /* 0x000000ff0200720c */ /* 0x000fe20003f45270 */
[----:B------:R-:W-:Y:S01]  /*2560*/  IMAD.MOV.U32 R12, RZ, RZ, 0x1 ;  /* 0x00000001ff0c7424 */ /* 0x000fe200078e00ff */
[----:B------:R-:W-:Y:S02]  /*2570*/  CS2R R10, SRZ ;  /* 0x00000000000a7805 */ /* 0x000fe4000001ff00 */
[----:B------:R-:W-:Y:S01]  /*2580*/  CS2R R8, SRZ ;  /* 0x0000000000087805 */ /* 0x000fe2000001ff00 */
[----:B------:R-:W-:Y:S01]  /*2590*/  UMOV UR4, 0x400 ;  /* 0x0000040000047882 */ /* 0x000fe20000000000 */
[----:B------:R-:W-:Y:S01]  /*25a0*/  UMOV UR6, URZ ;  /* 0x000000ff00067c82 */ /* 0x000fe20008000000 */
[----:B------:R-:W-:-:S12]  /*25b0*/  ULEA UR37, UR37, UR4, 0x18 ;  /* 0x0000000425257291 */ /* 0x000fd8000f8ec0ff */
.L_x_42:
[----:B------:R-:W-:Y:S02]  /*25c0*/  LEA R0, R8, UR37, 0x3 ;  /* 0x0000002508007c11 */ /* 0x000fe4000f8e18ff */
[----:B------:R-:W-:-:S03]  /*25d0*/  SHF.L.U32 R4, R9, 0x1f, RZ ;  /* 0x0000001f09047819 */ /* 0x000fc600000006ff */
[----:B------:R-:W-:Y:S01]  /*25e0*/  VIADD R5, R0, 0xe0 ;  /* 0x000000e000057836 */ /* 0x000fe20000000000 */
[----:B------:R-:W1:Y:S02]  /*25f0*/  SYNCS.PHASECHK.TRANS64.TRYWAIT P0, [R0+URZ+0xd0], R4 ;  /* 0x0000d004000075a7 */ /* 0x000e6400080011ff */
[----:B-1----:R-:W-:Y:S05]  /*2600*/  @!P0 BRA `(.L_x_39) ;  /* 0x0000007c00148947 */ /* 0x002fea0003800000 */
.L_x_171:
[----:B------:R-:W-:Y:S01]  /*2610*/  ULEA UR5, UR6, UR37, 0x3 ;  /* 0x0000002506057291 */ /* 0x000fe2000f8e18ff */
[----:B-1----:R-:W-:Y:S01]  /*2620*/  PRMT R0, RZ, 0x654, R5 ;  /* 0x00000654ff007816 */ /* 0x002fe20000000005 */
[----:B------:R-:W-:Y:S01]  /*2630*/  @!P2 IMAD.MOV.U32 R4, RZ, RZ, 0x10 ;  /* 0x00000010ff04a424 */ /* 0x000fe200078e00ff */
[----:B------:R-:W-:Y:S01]  /*2640*/  SHF.L.U32 R5, R12, 0x1f, RZ ;  /* 0x0000001f0c057819 */ /* 0x000fe200000006ff */
[----:B------:R-:W-:Y:S01]  /*2650*/  UIADD3 UR4, UPT, UPT, UR5, 0x70, URZ ;  /* 0x0000007005047890 */ /* 0x000fe2000fffe0ff */
[----:B------:R1:W-:Y:S05]  /*2660*/  SYNCS.ARRIVE.TRANS64.RED.A1T0 RZ, [R0+URZ], RZ ;  /* 0x000000ff00ff79a7 */ /* 0x0003ea00081004ff */
[----:B------:R-:W-:Y:S01]  /*2670*/  IMAD.U32 R6, RZ, RZ, UR4 ;  /* 0x00000004ff067e24 */ /* 0x000fe2000f8e00ff */
[----:B------:R-:W2:Y:S04]  /*2680*/  SYNCS.PHASECHK.TRANS64.TRYWAIT P0, [UR5+0x80], R5 ;  /* 0x00008005ff0075a7 */ /* 0x000ea80008001105 */
[----:B------:R-:W-:Y:S01]  /*2690*/  PRMT R6, R2, 0x654, R6 ;  /* 0x0000065402067816 */ /* 0x000fe20000000006 */
[----:B-12---:R-:W-:Y:S06]  /*26a0*/  @!P0 BRA `(.L_x_40) ;  /* 0x0000007c00008947 */ /* 0x006fec0003800000 */
.L_x_173:
[----:B------:R-:W-:Y:S01]  /*26b0*/  ULEA UR4, UR6, UR37, 0x4 ;  /* 0x0000002506047291 */ /* 0x000fe2000f8e20ff */
[----:B------:R-:W-:Y:S01]  /*26c0*/  SEL R3, R6, R3, !P2 ;  /* 0x0000000306037207 */ /* 0x000fe20005000000 */
[----:B------:R-:W-:Y:S01]  /*26d0*/  UIADD3 UR5, UPT, UPT, UR5, 0x70, URZ ;  /* 0x0000007005057890 */ /* 0x000fe2000fffe0ff */
[----:B-1----:R-:W-:Y:S01]  /*26e0*/  LEA R0, R11, UR37, 0x3 ;  /* 0x000000250b007c11 */ /* 0x002fe2000f8e18ff */
[----:B------:R-:W-:Y:S01]  /*26f0*/  UIADD3 UR4, UPT, UPT, UR4, 0x100, URZ ;  /* 0x0000010004047890 */ /* 0x000fe2000fffe0ff */
[----:B------:R1:W-:Y:S01]  /*2700*/  @!P2 SYNCS.ARRIVE.TRANS64.RED RZ, [R3+URZ], R4 ;  /* 0x0000000403ffa9a7 */ /* 0x0003e200080004ff */
[----:B------:R-:W-:Y:S01]  /*2710*/  UIADD3 UR6, UPT, UPT, UR6, 0x1, URZ ;  /* 0x0000000106067890 */ /* 0x000fe2000fffe0ff */
[----:B------:R-:W-:-:S03]  /*2720*/  VIADD R8, R8, 0x1 ;  /* 0x0000000108087836 */ /* 0x000fc60000000000 */
[----:B------:R-:W-:Y:S02]  /*2730*/  UISETP.NE.AND UP0, UPT, UR6, 0x2, UPT ;  /* 0x000000020600788c */ /* 0x000fe4000bf05270 */
[----:B------:R-:W-:Y:S01]  /*2740*/  ISETP.NE.AND P0, PT, R8, 0x2, PT ;  /* 0x000000020800780c */ /* 0x000fe20003f05270 */
[----:B------:R-:W-:Y:S06]  /*2750*/  UGETNEXTWORKID.BROADCAST [UR4], [UR5] ;  /* 0x00000000040073ca */ /* 0x000fec0008000100 */
[----:B------:R-:W-:Y:S02]  /*2760*/  USEL UR4, URZ, 0x1, UP0 ;  /* 0x00000001ff047887 */ /* 0x000fe40008000000 */
[----:B------:R-:W-:-:S04]  /*2770*/  USEL UR6, UR6, URZ, UP0 ;  /* 0x000000ff06067287 */ /* 0x000fc80008000000 */
[----:B------:R-:W-:Y:S02]  /*2780*/  LOP3.LUT R12, R12, UR4, RZ, 0x3c, !PT ;  /* 0x000000040c0c7c12 */ /* 0x000fe4000f8e3cff */
[----:B-1----:R-:W-:-:S04]  /*2790*/  SHF.L.U32 R4, R10, 0x1f, RZ ;  /* 0x0000001f0a047819 */ /* 0x002fc800000006ff */
[----:B------:R-:W1:Y:S02]  /*27a0*/  SYNCS.PHASECHK.TRANS64.TRYWAIT P1, [R0+URZ+0x70], R4 ;  /* 0x00007004000075a7 */ /* 0x000e6400080211ff */
[----:B-1----:R-:W-:Y:S05]  /*27b0*/  @!P1 BRA `(.L_x_41) ;  /* 0x0000007800d49947 */ /* 0x002fea0003800000 */
.L_x_174:
[C---:B-1----:R-:W-:Y:S01]  /*27c0*/  LEA R4, R11.reuse, UR37, 0x4 ;  /* 0x000000250b047c11 */ /* 0x042fe2000f8e20ff */
[----:B------:R-:W-:Y:S01]  /*27d0*/  VIADD R0, R0, 0x80 ;  /* 0x0000008000007836 */ /* 0x000fe20000000000 */
[----:B------:R-:W-:Y:S01]  /*27e0*/  SEL R8, R8, RZ, P0 ;  /* 0x000000ff08087207 */ /* 0x000fe20000000000 */
[----:B------:R-:W-:-:S03]  /*27f0*/  VIADD R11, R11, 0x1 ;  /* 0x000000010b0b7836 */ /* 0x000fc60000000000 */
[----:B------:R-:W1:Y:S01]  /*2800*/  LDS.128 R4, [R4+0x100] ;  /* 0x0001000004047984 */ /* 0x000e620000000c00 */
[----:B------:R-:W-:Y:S02]  /*2810*/  PRMT R0, RZ, 0x654, R0 ;  /* 0x00000654ff007816 */ /* 0x000fe40000000000 */
[C---:B------:R-:W-:Y:S01]  /*2820*/  ISETP.NE.AND P1, PT, R11.reuse, 0x2, PT ;  /* 0x000000020b00780c */ /* 0x040fe20003f25270 */
[----:B------:R-:W-:Y:S01]  /*2830*/  @!PT LDS RZ, [RZ] ;  /* 0x00000000fffff984 */ /* 0x000fe20000000800 */
[----:B------:R-:W-:Y:S01]  /*2840*/  @!PT LDS RZ, [RZ] ;  /* 0x00000000fffff984 */ /* 0x000fe20000000800 */
[----:B------:R-:W-:Y:S01]  /*2850*/  @!PT LDS RZ, [RZ] ;  /* 0x00000000fffff984 */ /* 0x000fe20000000800 */
[----:B------:R-:W-:Y:S01]  /*2860*/  @!PT LDS RZ, [RZ] ;  /* 0x00000000fffff984 */ /* 0x000fe20000000800 */
[----:B------:R2:W-:Y:S06]  /*2870*/  MEMBAR.ALL.CTA ;  /* 0x0000000000007992 */ /* 0x0005ec0000008000 */
[----:B--2---:R-:W2:Y:S01]  /*2880*/  FENCE.VIEW.ASYNC.S ;  /* 0x00000000000073c6 */ /* 0x004ea20000000000 */
[----:B------:R-:W-:Y:S01]  /*2890*/  SEL R11, R11, RZ, P1 ;  /* 0x000000ff0b0b7207 */ /* 0x000fe20000800000 */
[----:B--2---:R2:W-:Y:S01]  /*28a0*/  SYNCS.ARRIVE.TRANS64.RED.A1T0 RZ, [R0+URZ], RZ ;  /* 0x000000ff00ff79a7 */ /* 0x0045e200081004ff */
[----:B-1----:R-:W-:-:S02]  /*28b0*/  LOP3.LUT P3, RZ, R6, 0x1, RZ, 0xc0, !PT ;  /* 0x0000000106ff7812 */ /* 0x002fc4000786c0ff */
[----:B------:R-:W-:-:S04]  /*28c0*/  SEL R4, RZ, 0x1, P1 ;  /* 0x00000001ff047807 */ /* 0x000fc80000800000 */
[----:B------:R-:W-:Y:S02]  /*28d0*/  LOP3.LUT R10, R10, R4, RZ, 0x3c, !PT ;  /* 0x000000040a0a7212 */ /* 0x000fe400078e3cff */
[----:B--2---:R-:W-:-:S04]  /*28e0*/  SEL R0, RZ, 0x1, P0 ;  /* 0x00000001ff007807 */ /* 0x004fc80000000000 */
[----:B------:R-:W-:Y:S01]  /*28f0*/  LOP3.LUT R9, R9, R0, RZ, 0x3c, !PT ;  /* 0x0000000009097212 */ /* 0x000fe200078e3cff */
[----:B------:R-:W-:Y:S06]  /*2900*/  @P3 BRA `(.L_x_42) ;  /* 0xfffffffc002c3947 */ /* 0x000fec000383ffff */
[----:B------:R-:W-:Y:S01]  /*2910*/  ULEA UR5, UR6, UR37, 0x3 ;  /* 0x0000002506057291 */ /* 0x000fe2000f8e18ff */
[----:B------:R-:W-:-:S08]  /*2920*/  SHF.L.U32 R2, R12, 0x1f, RZ ;  /* 0x0000001f0c027819 */ /* 0x000fd000000006ff */
[----:B------:R-:W1:Y:S02]  /*2930*/  SYNCS.PHASECHK.TRANS64 P0, [UR5+0x80], R2 ;  /* 0x00008002ff0075a7 */ /* 0x000e640008001005 */
[----:B-1----:R-:W-:Y:S05]  /*2940*/  @P0 BRA `(.L_x_43) ;  /* 0x0000000000080947 */ /* 0x002fea0003800000 */
[----:B------:R-:W1:Y:S02]  /*2950*/  SYNCS.PHASECHK.TRANS64.TRYWAIT P0, [UR5+0x80], R2 ;  /* 0x00008002ff0075a7 */ /* 0x000e640008001105 */
[----:B-1----:R-:W-:Y:S05]  /*2960*/  @!P0 BRA `(.L_x_44) ;  /* 0x00000078007c8947 */ /* 0x002fea0003800000 */
.L_x_43:
[----:B------:R-:W-:-:S04]  /*2970*/  UIADD3 UR4, UPT, UPT, UR6, 0x1, URZ ;  /* 0x0000000106047890 */ /* 0x000fc8000fffe0ff */
[----:B------:R-:W-:-:S04]  /*2980*/  UISETP.NE.AND UP0, UPT, UR4, 0x2, UPT ;  /* 0x000000020400788c */ /* 0x000fc8000bf05270 */
[----:B------:R-:W-:Y:S02]  /*2990*/  USEL UR7, URZ, 0x1, UP0 ;  /* 0x00000001ff077887 */ /* 0x000fe40008000000 */
[----:B------:R-:W-:-:S04]  /*29a0*/  USEL UR4, UR4, URZ, UP0 ;  /* 0x000000ff04047287 */ /* 0x000fc80008000000 */
[----:B------:R-:W-:Y:S01]  /*29b0*/  ULEA UR4, UR4, UR37, 0x3 ;  /* 0x0000002504047291 */ /* 0x000fe2000f8e18ff */
[----:B-1----:R-:W-:-:S04]  /*29c0*/  LOP3.LUT R2, R12, UR7, RZ, 0x3c, !PT ;  /* 0x000000070c027c12 */ /* 0x002fc8000f8e3cff */
[----:B------:R-:W-:-:S04]  /*29d0*/  SHF.L.U32 R0, R2, 0x1f, RZ ;  /* 0x0000001f02007819 */ /* 0x000fc800000006ff */
[----:B------:R-:W1:Y:S02]  /*29e0*/  SYNCS.PHASECHK.TRANS64 P0, [UR4+0x80], R0 ;  /* 0x00008000ff0075a7 */ /* 0x000e640008001004 */
[----:B-1----:R-:W-:Y:S05]  /*29f0*/  @P0 EXIT ;  /* 0x000000000000094d */ /* 0x002fea0003800000 */
[----:B------:R-:W-:Y:S02]  /*2a00*/  SHF.L.U32 R2, R2, 0x1f, RZ ;  /* 0x0000001f02027819 */ /* 0x000fe400000006ff */
[----:B------:R-:W-:-:S07]  /*2a10*/  MOV R0, UR4 ;  /* 0x0000000400007c02 */ /* 0x000fce0008000f00 */
.L_x_45:
[----:B-1----:R1:W2:Y:S02]  /*2a20*/  SYNCS.PHASECHK.TRANS64.TRYWAIT P0, [R0+URZ+0x80], R2 ;  /* 0x00008002000075a7 */ /* 0x0022a400080011ff */
[----:B--2---:R-:W-:Y:S05]  /*2a30*/  @!P0 NANOSLEEP.SYNCS 0x989680 ;  /* 0x009896800000895d */ /* 0x004fea0003900000 */
[----:B------:R-:W2:Y:S02]  /*2a40*/  @!P0 SYNCS.PHASECHK.TRANS64 P0, [R0+URZ+0x80], R2 ;  /* 0x00008002000085a7 */ /* 0x000ea400080010ff */
[----:B--2---:R-:W-:Y:S05]  /*2a50*/  @P0 EXIT ;  /* 0x000000000000094d */ /* 0x004fea0003800000 */
[----:B------:R-:W-:Y:S05]  /*2a60*/  BRA `(.L_x_45) ;  /* 0xfffffffc00ec7947 */ /* 0x000fea000383ffff */
.L_x_38:
[----:B------:R-:W-:-:S09]  /*2a70*/  UISETP.NE.AND UP1, UPT, UR8, URZ, UPT ;  /* 0x000000ff0800728c */ /* 0x000fd2000bf25270 */
[----:B------:R-:W-:Y:S05]  /*2a80*/  BRA.U UP1, `(.L_x_46) ;  /* 0x00000011013c7547 */ /* 0x000fea000b800000 */
[----:B------:R-:W-:Y:S01]  /*2a90*/  UMOV UR4, 0x40 ;  /* 0x0000004000047882 */ /* 0x000fe20000000000 */
[----:B------:R-:W-:Y:S01]  /*2aa0*/  NOP ;  /* 0x0000000000007918 */ /* 0x000fe20000000000 */
[----:B------:R-:W-:Y:S01]  /*2ab0*/  ULEA UR4, UR37, UR4, 0x18 ;  /* 0x0000000425047291 */ /* 0x000fe2000f8ec0ff */
[----:B------:R-:W-:Y:S02]  /*2ac0*/  UMOV UR5, 0x400 ;  /* 0x0000040000057882 */ /* 0x000fe40000000000 */
[----:B------:R-:W-:-:S06]  /*2ad0*/  ULEA UR37, UR37, UR5, 0x18 ;  /* 0x0000000525257291 */ /* 0x000fcc000f8ec0ff */
[----:B------:R-:W1:Y:S02]  /*2ae0*/  LDS.U8 R0, [UR4+0x1c] ;  /* 0x00001c04ff007984 */ /* 0x000e640008000000 */
[----:B-1----:R-:W-:-:S13]  /*2af0*/  ISETP.NE.AND P0, PT, R0, RZ, PT ;  /* 0x000000ff0000720c */ /* 0x002fda0003f05270 */
[----:B------:R-:W-:Y:S05]  /*2b00*/  @P0 BRA `(.L_x_47) ;  /* 0x0000000000580947 */ /* 0x000fea0003800000 */
[----:B------:R-:W-:-:S13]  /*2b10*/  ELECT P0, URZ, PT ;  /* 0x0000000000ff782f */ /* 0x000fda0003800000 */
[----:B------:R-:W-:Y:S05]  /*2b20*/  @!P0 BRA `(.L_x_48) ;  /* 0x0000000000608947 */ /* 0x000fea0003800000 */
[----:B------:R-:W-:Y:S01]  /*2b30*/  UMOV UR5, 0x10 ;  /* 0x0000001000057882 */ /* 0x000fe20000000000 */
[----:B------:R-:W-:Y:S01]  /*2b40*/  HFMA2 R0, -RZ, RZ, 0, 5.9604644775390625e-08 ;  /* 0x00000001ff007431 */ /* 0x000fe200000001ff */
[----:B------:R-:W-:-:S03]  /*2b50*/  MOV R2, 0xffff ;  /* 0x0000ffff00027802 */ /* 0x000fc60000000f00 */
[----:B------:R-:W-:Y:S04]  /*2b60*/  DEPBAR.LE SB1, 0x36 ;  /* 0x00009d800000791a */ /* 0x000fe80000000000 */
[----:B------:R-:W1:Y:S02]  /*2b70*/  UTCATOMSWS.FIND_AND_SET.ALIGN UP0, UR5, UR5 ;  /* 0x00000005000575e3 */ /* 0x000e640008000800 */
[----:B-1----:R-:W-:Y:S01]  /*2b80*/  MOV R3, UR5 ;  /* 0x0000000500037c02 */ /* 0x002fe20008000f00 */
[----:B------:R-:W-:Y:S06]  /*2b90*/  BRA.U UP0, `(.L_x_49) ;  /* 0x0000000100187547 */ /* 0x000fec000b800000 */
.L_x_50:
[----:B------:R-:W-:Y:S05]  /*2ba0*/  NANOSLEEP 0x64 ;  /* 0x000000640000795d */ /* 0x000fea0003800000 */
[----:B------:R-:W-:-:S05]  /*2bb0*/  UMOV UR5, 0x10 ;  /* 0x0000001000057882 */ /* 0x000fca0000000000 */
[----:B------:R-:W-:Y:S04]  /*2bc0*/  DEPBAR.LE SB1, 0x36 ;  /* 0x00009d800000791a */ /* 0x000fe80000000000 */
[----:B------:R-:W1:Y:S02]  /*2bd0*/  UTCATOMSWS.FIND_AND_SET.ALIGN UP0, UR5, UR5 ;  /* 0x00000005000575e3 */ /* 0x000e640008000800 */
[----:B-1----:R-:W-:Y:S01]  /*2be0*/  MOV R3, UR5 ;  /* 0x0000000500037c02 */ /* 0x002fe20008000f00 */
[----:B------:R-:W-:Y:S05]  /*2bf0*/  BRA.U !UP0, `(.L_x_50) ;  /* 0xfffffffd08e87547 */ /* 0x000fea000b83ffff */
.L_x_49:
[-C--:B------:R-:W-:Y:S02]  /*2c00*/  SHF.L.U32 R2, R2, R3.reuse, RZ ;  /* 0x0000000302027219 */ /* 0x080fe400000006ff */
[----:B------:R-:W-:Y:S01]  /*2c10*/  SHF.L.U32 R0, R0, R3, RZ ;  /* 0x0000000300007219 */ /* 0x000fe200000006ff */
[----:B------:R-:W-:Y:S02]  /*2c20*/  IMAD.SHL.U32 R3, R3, 0x20, RZ ;  /* 0x0000002003037824 */ /* 0x000fe400078e00ff */
[----:B------:R1:W-:Y:S04]  /*2c30*/  ATOMS.OR RZ, [UR4+0x14], R2 ;  /* 0x00001402ffff798c */ /* 0x0003e8000b000004 */
[----:B------:R1:W-:Y:S04]  /*2c40*/  ATOMS.OR RZ, [UR4+0x18], R0 ;  /* 0x00001800ffff798c */ /* 0x0003e8000b000004 */
[----:B------:R1:W-:Y:S01]  /*2c50*/  STS [UR37+0x120], R3 ;  /* 0x00012003ff007988 */ /* 0x0003e20008000825 */
[----:B------:R-:W-:Y:S05]  /*2c60*/  BRA `(.L_x_48) ;  /* 0x0000000000107947 */ /* 0x000fea0003800000 */
.L_x_47:
[----:B------:R-:W-:Y:S02]  /*2c70*/  MOV R0, 0xffffffff ;  /* 0xffffffff00007802 */ /* 0x000fe40000000f00 */
[----:B------:R-:W-:-:S03]  /*2c80*/  MOV R2, 0x2cb0 ;  /* 0x00002cb000027802 */ /* 0x000fc60000000f00 */
[----:B------:R1:W-:Y:S04]  /*2c90*/  STS [UR37+0x120], R0 ;  /* 0x00012000ff007988 */ /* 0x0003e80008000825 */
[----:B-1-3-5:R-:W-:Y:S05]  /*2ca0*/  CALL.REL.NOINC `($__internal_1_$__cuda_sm10x_tcgen05_guardrail_trap_phase_invalid_during_alloc) ;  /* 0x0000008000747944 */ /* 0x02afea0003c00000 */
.L_x_48:
[----:B------:R-:W-:Y:S05]  /*2cb0*/  WARPSYNC.ALL ;  /* 0x0000000000007948 */ /* 0x000fea0003800000 */
[----:B------:R-:W2:Y:S01]  /*2cc0*/  S2UR UR5, SR_CgaCtaId ;  /* 0x00000000000579c3 */ /* 0x000ea20000008800 */
[----:B------:R-:W-:Y:S01]  /*2cd0*/  UMOV UR4, 0x400 ;  /* 0x0000040000047882 */ /* 0x000fe20000000000 */
[----:B------:R-:W-:-:S06]  /*2ce0*/  NOP ;  /* 0x0000000000007918 */ /* 0x000fcc0000000000 */
[----:B------:R-:W-:Y:S06]  /*2cf0*/  BAR.ARV 0x6, 0xa0 ;  /* 0x0182800000007b1d */ /* 0x000fec0000002000 */
[----:B------:R-:W4:Y:S01]  /*2d00*/  LDCU UR7, c[0x0][0x38c] ;  /* 0x00007180ff0777ac */ /* 0x000f220008000800 */
[----:B------:R-:W-:Y:S01]  /*2d10*/  IMAD.MOV.U32 R11, RZ, RZ, 0x1 ;  /* 0x00000001ff0b7424 */ /* 0x000fe200078e00ff */
[----:B------:R-:W-:Y:S01]  /*2d20*/  CS2R R8, SRZ ;  /* 0x0000000000087805 */ /* 0x000fe2000001ff00 */
[----:B------:R-:W-:Y:S01]  /*2d30*/  IMAD.MOV.U32 R10, RZ, RZ, RZ ;  /* 0x000000ffff0a7224 */ /* 0x000fe200078e00ff */
[----:B------:R-:W3:Y:S01]  /*2d40*/  LDCU UR6, c[0x0][0x38c] ;  /* 0x00007180ff0677ac */ /* 0x000ee20008000800 */
[----:B------:R-:W-:Y:S01]  /*2d50*/  UMOV UR15, URZ ;  /* 0x000000ff000f7c82 */ /* 0x000fe20008000000 */
[----:B------:R-:W-:Y:S01]  /*2d60*/  UMOV UR14, URZ ;  /* 0x000000ff000e7c82 */ /* 0x000fe20008000000 */
[----:B--2---:R-:W-:Y:S01]  /*2d70*/  ULEA UR5, UR5, UR4, 0x18 ;  /* 0x0000000405057291 */ /* 0x004fe2000f8ec0ff */
[----:B------:R-:W-:Y:S01]  /*2d80*/  UMOV UR32, 0x0 ;  /* 0x0000000000207882 */ /* 0x000fe20000000000 */
[----:B------:R-:W-:-:S02]  /*2d90*/  UMOV UR33, 0x4408910 ;  /* 0x0440891000217882 */ /* 0x000fc40000000000 */
[----:B------:R-:W-:Y:S02]  /*2da0*/  UIADD3 UR9, UPT, UPT, UR5, 0x8800, URZ ;  /* 0x0000880005097890 */ /* 0x000fe4000fffe0ff */
[----:B------:R-:W-:Y:S02]  /*2db0*/  UIADD3 UR10, UPT, UPT, UR5, 0x10800, URZ ;  /* 0x00010800050a7890 */ /* 0x000fe4000fffe0ff */
[----:B----4-:R-:W-:Y:S01]  /*2dc0*/  UIADD3 UR7, UPT, UPT, UR7, 0x3f, URZ ;  /* 0x0000003f07077890 */ /* 0x010fe2000fffe0ff */
[----:B-1----:R-:W1:Y:S01]  /*2dd0*/  LDS R0, [UR5+0x120] ;  /* 0x00012005ff007984 */ /* 0x002e620008000800 */
[----:B------:R-:W-:Y:S02]  /*2de0*/  USHF.R.U32.HI UR9, URZ, 0x4, UR9 ;  /* 0x00000004ff097899 */ /* 0x000fe40008011609 */
[----:B------:R-:W-:Y:S02]  /*2df0*/  USHF.R.S32.HI UR4, URZ, 0x1f, UR7 ;  /* 0x0000001fff047899 */ /* 0x000fe40008011407 */
[----:B------:R-:W-:-:S02]  /*2e00*/  USHF.R.U32.HI UR10, URZ, 0x4, UR10 ;  /* 0x00000004ff0a7899 */ /* 0x000fc4000801160a */
[----:B------:R-:W-:Y:S02]  /*2e10*/  ULEA.HI UR4, UR4, UR7, URZ, 0x6 ;  /* 0x0000000704047291 */ /* 0x000fe4000f8f30ff */
[----:B------:R-:W-:Y:S02]  /*2e20*/  ULOP3.LUT UR9, UR9, 0x3fff, URZ, 0xc0, !UPT ;  /* 0x00003fff09097892 */ /* 0x000fe4000f8ec0ff */
[----:B------:R-:W-:Y:S02]  /*2e30*/  USHF.R.S32.HI UR4, URZ, 0x6, UR4 ;  /* 0x00000006ff047899 */ /* 0x000fe40008011404 */
[----:B------:R-:W-:Y:S02]  /*2e40*/  ULOP3.LUT UR10, UR10, 0x3fff, URZ, 0xc0, !UPT ;  /* 0x00003fff0a0a7892 */ /* 0x000fe4000f8ec0ff */
[----:B------:R-:W-:Y:S01]  /*2e50*/  UISETP.LT.AND UP0, UPT, UR4, 0x1, UPT ;  /* 0x000000010400788c */ /* 0x000fe2000bf01270 */
[----:B------:R-:W-:Y:S01]  /*2e60*/  UMOV UR30, 0x0 ;  /* 0x00000000001e7882 */ /* 0x000fe20000000000 */
[----:B------:R-:W-:-:S02]  /*2e70*/  UMOV UR31, 0x4408910 ;  /* 0x04408910001f7882 */ /* 0x000fc40000000000 */
[----:B------:R-:W-:Y:S01]  /*2e80*/  USEL UR8, UR4, 0x1, !UP0 ;  /* 0x0000000104087887 */ /* 0x000fe2000c000000 */
[----:B------:R-:W-:Y:S01]  /*2e90*/  UMOV UR28, 0x0 ;  /* 0x00000000001c7882 */ /* 0x000fe20000000000 */
[----:B------:R-:W-:Y:S01]  /*2ea0*/  UMOV UR29, 0x4408910 ;  /* 0x04408910001d7882 */ /* 0x000fe20000000000 */
[----:B------:R-:W-:Y:S01]  /*2eb0*/  UMOV UR26, 0x0 ;  /* 0x00000000001a7882 */ /* 0x000fe20000000000 */
[----:B------:R-:W-:Y:S01]  /*2ec0*/  UMOV UR27, 0x4408910 ;  /* 0x04408910001b7882 */ /* 0x000fe20000000000 */
[----:B------:R-:W-:Y:S01]  /*2ed0*/  UMOV UR24, 0x0 ;  /* 0x0000000000187882 */ /* 0x000fe20000000000 */
[----:B------:R-:W-:Y:S01]  /*2ee0*/  UMOV UR25, 0x4408910 ;  /* 0x0440891000197882 */ /* 0x000fe20000000000 */
[----:B------:R-:W-:Y:S01]  /*2ef0*/  UMOV UR22, 0x0 ;  /* 0x0000000000167882 */ /* 0x000fe20000000000 */
[----:B------:R-:W-:Y:S01]  /*2f00*/  UMOV UR23, 0x4408910 ;  /* 0x0440891000177882 */ /* 0x000fe20000000000 */
[----:B------:R-:W-:Y:S02]  /*2f10*/  ULOP3.LUT UR9, UR9, 0x2000000, URZ, 0xfc, !UPT ;  /* 0x0200000009097892 */ /* 0x000fe4000f8efcff */
[----:B------:R-:W-:-:S02]  /*2f20*/  ULOP3.LUT UR10, UR10, 0x10000, URZ, 0xfc, !UPT ;  /* 0x000100000a0a7892 */ /* 0x000fc4000f8efcff */
[----:B------:R-:W-:Y:S02]  /*2f30*/  UIADD3 UR8, UPT, UPT, -UR8, URZ, URZ ;  /* 0x000000ff08087290 */ /* 0x000fe4000fffe1ff */
[----:B---3--:R-:W-:Y:S01]  /*2f40*/  UISETP.GE.AND UP3, UPT, UR6, 0x1, UPT ;  /* 0x000000010600788c */ /* 0x008fe2000bf66270 */
[----:B------:R-:W-:Y:S01]  /*2f50*/  UMOV UR20, 0x0 ;  /* 0x0000000000147882 */ /* 0x000fe20000000000 */
[----:B------:R-:W-:Y:S01]  /*2f60*/  UMOV UR21, 0x4408910 ;  /* 0x0440891000157882 */ /* 0x000fe20000000000 */
[----:B------:R-:W-:Y:S01]  /*2f70*/  UMOV UR18, 0x0 ;  /* 0x0000000000127882 */ /* 0x000fe20000000000 */
[----:B-1----:R-:W-:Y:S01]  /*2f80*/  R2UR UR16, R0 ;  /* 0x00000000001072ca */ /* 0x002fe200000e0000 */
[----:B------:R-:W-:-:S14]  /*2f90*/  UMOV UR19, 0x4408910 ;  /* 0x0440891000137882 */ /* 0x000fdc0000000000 */
.L_x_57:
[----:B------:R-:W-:Y:S02]  /*2fa0*/  LEA R0, R10, UR5, 0x3 ;  /* 0x000000050a007c11 */ /* 0x000fe4000f8e18ff */
[----:B------:R-:W-:Y:S02]  /*2fb0*/  SHF.L.U32 R2, R9, 0x1f, RZ ;  /* 0x0000001f09027819 */ /* 0x000fe400000006ff */
[----:B------:R-:W-:Y:S01]  /*2fc0*/  PLOP3.LUT P0, PT, PT, PT, UP3, 0x80, 0x8 ;  /* 0x000000000008781c */ /* 0x000fe20003f0f038 */
[----:B------:R-:W-:Y:S01]  /*2fd0*/  VIADD R3, R0, 0x80 ;  /* 0x0000008000037836 */ /* 0x000fe20000000000 */
[----:B-1----:R-:W1:Y:S02]  /*2fe0*/  SYNCS.PHASECHK.TRANS64.TRYWAIT P1, [R0+URZ+0x70], R2 ;  /* 0x00007002000075a7 */ /* 0x002e6400080211ff */
[----:B-1-3--:R-:W-:Y:S09]  /*2ff0*/  @!P1 BRA `(.L_x_51) ;  /* 0x0000007000f09947 */ /* 0x00aff20003800000 */
.L_x_176:
[----:B------:R-:W-:Y:S01]  /*3000*/  LEA R4, R10, UR5, 0x4 ;  /* 0x000000050a047c11 */ /* 0x000fe2000f8e20ff */
[----:B------:R-:W-:Y:S01]  /*3010*/  @UP3 ULEA UR7, UR14, UR5, 0x3 ;  /* 0x000000050e073291 */ /* 0x000fe2000f8e18ff */
[----:B------:R-:W-:Y:S01]  /*3020*/  PLOP3.LUT P2, PT, PT, PT, PT, 0x80, 0x8 ;  /* 0x000000000008781c */ /* 0x000fe20003f4f070 */
[----:B------:R-:W-:Y:S01]  /*3030*/  ULEA UR6, UR15, UR5, 0x3 ;  /* 0x000000050f067291 */ /* 0x000fe2000f8e18ff */
[----:B------:R-:W-:Y:S01]  /*3040*/  PRMT R3, RZ, 0x654, R3 ;  /* 0x00000654ff037816 */ /* 0x000fe20000000003 */
[----:B------:R-:W-:Y:S01]  /*3050*/  ULEA.HI UR11, UR15, UR15, URZ, 0x1 ;  /* 0x0000000f0f0b7291 */ /* 0x000fe2000f8f08ff */
[----:B------:R-:W2:Y:S01]  /*3060*/  LDS.128 R4, [R4+0x100] ;  /* 0x0001000004047984 */ /* 0x000ea20000000c00 */
[----:B-1----:R-:W-:Y:S02]  /*3070*/  @P0 SHF.L.U32 R2, R8, 0x1f, RZ ;  /* 0x0000001f08020819 */ /* 0x002fe400000006ff */
[----:B------:R-:W-:Y:S01]  /*3080*/  SHF.L.U32 R0, R11, 0x1f, RZ ;  /* 0x0000001f0b007819 */ /* 0x000fe200000006ff */
[----:B------:R-:W-:Y:S01]  /*3090*/  @!PT LDS RZ, [RZ] ;  /* 0x00000000fffff984 */ /* 0x000fe20000000800 */
[----:B------:R-:W-:Y:S01]  /*30a0*/  @!PT LDS RZ, [RZ] ;  /* 0x00000000fffff984 */ /* 0x000fe20000000800 */
[----:B------:R-:W-:Y:S01]  /*30b0*/  @!PT LDS RZ, [RZ] ;  /* 0x00000000fffff984 */ /* 0x000fe20000000800 */
[----:B------:R-:W-:Y:S01]  /*30c0*/  @!PT LDS RZ, [RZ] ;  /* 0x00000000fffff984 */ /* 0x000fe20000000800 */
[----:B------:R1:W-:Y:S06]  /*30d0*/  MEMBAR.ALL.CTA ;  /* 0x0000000000007992 */ /* 0x0003ec0000008000 */
[----:B-1----:R-:W1:Y:S02]  /*30e0*/  FENCE.VIEW.ASYNC.S ;  /* 0x00000000000073c6 */ /* 0x002e640000000000 */
[----:B-1----:R1:W-:Y:S01]  /*30f0*/  SYNCS.ARRIVE.TRANS64.RED.A1T0 RZ, [R3+URZ], RZ ;  /* 0x000000ff03ff79a7 */ /* 0x0023e200081004ff */
[----:B------:R1:W3:Y:S01]  /*3100*/  @P0 SYNCS.PHASECHK.TRANS64.TRYWAIT P2, [UR7], R2 ;  /* 0x00000002ff0005a7 */ /* 0x0002e20008041107 */
[----:B------:R-:W-:-:S02]  /*3110*/  USHF.L.U32 UR7, UR11, 0x7, URZ ;  /* 0x000000070b077899 */ /* 0x000fc400080006ff */
[----:B------:R-:W-:Y:S01]  /*3120*/  ULOP3.LUT UR11, UR11, 0xffe, URZ, 0xc0, !UPT ;  /* 0x00000ffe0b0b7892 */ /* 0x000fe2000f8ec0ff */
[----:B--2---:R-:W-:Y:S01]  /*3130*/  LOP3.LUT P1, RZ, R6, 0x1, RZ, 0xc0, !PT ;  /* 0x0000000106ff7812 */ /* 0x004fe2000782c0ff */
[----:B------:R-:W-:Y:S02]  /*3140*/  ULOP3.LUT UR7, UR7, 0xffffff00, URZ, 0xc0, !UPT ;  /* 0xffffff0007077892 */ /* 0x000fe4000f8ec0ff */
[----:B------:R-:W-:Y:S02]  /*3150*/  UIADD3 UR11, UPT, UPT, -UR11, UR15, URZ ;  /* 0x0000000f0b0b7290 */ /* 0x000fe4000fffe1ff */
[----:B------:R-:W-:-:S04]  /*3160*/  UIADD3 UR7, UPT, UPT, UR16, UR7, URZ ;  /* 0x0000000710077290 */ /* 0x000fc8000fffe0ff */
[----:B------:R-:W-:Y:S01]  /*3170*/  ULEA UR7, UR11, UR7, 0x14 ;  /* 0x000000070b077291 */ /* 0x000fe2000f8ea0ff */
[----:B------:R-:W2:Y:S02]  /*3180*/  SYNCS.PHASECHK.TRANS64.TRYWAIT P0, [UR6+0xb0], R0 ;  /* 0x0000b000ff0075a7 */ /* 0x000ea40008001106 */
[----:B-123--:R-:W-:Y:S09]  /*3190*/  @!P0 BRA `(.L_x_52) ;  /* 0x00000070009c8947 */ /* 0x00eff20003800000 */
.L_x_178:
[----:B------:R-:W-:Y:S01]  /*31a0*/  IADD3 R10, PT, PT, R10, 0x1, RZ ;  /* 0x000000010a0a7810 */ /* 0x000fe20007ffe0ff */
[----:B------:R-:W-:Y:S06]  /*31b0*/  BRA.U !UP3, `(.L_x_53) ;  /* 0x000000050b107547 */ /* 0x000fec000b800000 */
[----:B------:R-:W-:Y:S01]  /*31c0*/  UPLOP3.LUT UP4, UPT, UPT, UPT, UPT, 0x40, 0x4 ;  /* 0x000000000004789c */ /* 0x000fe20003f8e870 */
[----:B------:R-:W-:Y:S01]  /*31d0*/  UMOV UR13, UR8 ;  /* 0x00000008000d7c82 */ /* 0x000fe20008000000 */
[----:B------:R-:W-:Y:S01]  /*31e0*/  UMOV UR12, UR4 ;  /* 0x00000004000c7c82 */ /* 0x000fe20008000000 */
[----:B------:R-:W-:-:S08]  /*31f0*/  UMOV UR17, UR14 ;  /* 0x0000000e00117c82 */ /* 0x000fd00008000000 */
.L_x_56:
[----:B------:R-:W-:Y:S02]  /*3200*/  UIADD3 UR13, UPT, UPT, UR13, 0x1, URZ ;  /* 0x000000010d0d7890 */ /* 0x000fe4000fffe0ff */
[----:B--2---:R-:W-:Y:S02]  /*3210*/  ULEA UR11, UR17, UR5, 0x3 ;  /* 0x00000005110b7291 */ /* 0x004fe4000f8e18ff */
[----:B------:R-:W-:Y:S01]  /*3220*/  UISETP.NE.AND UP0, UPT, UR13, URZ, UPT ;  /* 0x000000ff0d00728c */ /* 0x000fe2000bf05270 */
[----:B---3--:R-:W-:Y:S10]  /*3230*/  @P2 BRA `(.L_x_54) ;  /* 0x00000000000c2947 */ /* 0x008ff40003800000 */
[----:B-1----:R-:W-:Y:S04]  /*3240*/  SHF.L.U32 R2, R8, 0x1f, RZ ;  /* 0x0000001f08027819 */ /* 0x002fe800000006ff */
[----:B------:R-:W1:Y:S02]  /*3250*/  SYNCS.PHASECHK.TRANS64.TRYWAIT P0, [UR11], R2 ;  /* 0x00000002ff0075a7 */ /* 0x000e64000800110b */
[----:B-1----:R-:W-:Y:S05]  /*3260*/  @!P0 BRA `(.L_x_55) ;  /* 0x0000007000808947 */ /* 0x002fea0003800000 */
.L_x_54:
[----:B------:R-:W-:Y:S01]  /*3270*/  UISETP.NE.AND UP1, UPT, UR12, 0x1, UPT ;  /* 0x000000010c00788c */ /* 0x000fe2000bf25270 */
[----:B------:R-:W-:Y:S01]  /*3280*/  PLOP3.LUT P2, PT, PT, PT, PT, 0x80, 0x8 ;  /* 0x000000000008781c */ /* 0x000fe20003f4f070 */
[----:B------:R-:W-:Y:S02]  /*3290*/  UIADD3 UR14, UPT, UPT, UR17, 0x1, URZ ;  /* 0x00000001110e7890 */ /* 0x000fe4000fffe0ff */
[----:B------:R-:W-:Y:S02]  /*32a0*/  ULEA UR64, UR17, UR10, 0xc ;  /* 0x0000000a11407291 */ /* 0x000fe4000f8e60ff */
[----:B------:R-:W-:Y:S01]  /*32b0*/  UISETP.NE.AND UP2, UPT, UR14, 0x2, UPT ;  /* 0x000000020e00788c */ /* 0x000fe2000bf45270 */
[----:B------:R-:W-:Y:S01]  /*32c0*/  PLOP3.LUT P0, PT, PT, PT, UP1, 0x80, 0x8 ;  /* 0x000000000008781c */ /* 0x000fe20003f0f018 */
[----:B------:R-:W-:Y:S02]  /*32d0*/  ULEA UR62, UR17, UR9, 0xa ;  /* 0x00000009113e7291 */ /* 0x000fe4000f8e50ff */
[----:B------:R-:W-:Y:S02]  /*32e0*/  USEL UR35, URZ, 0x1, UP2 ;  /* 0x00000001ff237887 */ /* 0x000fe40009000000 */
[----:B------:R-:W-:Y:S02]  /*32f0*/  USEL UR14, UR14, URZ, UP2 ;  /* 0x000000ff0e0e7287 */ /* 0x000fe40009000000 */
[----:B------:R-:W-:Y:S02]  /*3300*/  UIADD3 UR60, UPT, UPT, UR64, 0x2, URZ ;  /* 0x00000002403c7890 */ /* 0x000fe4000fffe0ff */
[----:B------:R-:W-:Y:S01]  /*3310*/  @UP1 ULEA UR34, UR14, UR5, 0x3 ;  /* 0x000000050e221291 */ /* 0x000fe2000f8e18ff */
[----:B------:R-:W-:Y:S01]  /*3320*/  LOP3.LUT R8, R8, UR35, RZ, 0x3c, !PT ;  /* 0x0000002308087c12 */ /* 0x000fe2000f8e3cff */
[----:B------:R-:W-:Y:S02]  /*3330*/  UIADD3 UR58, UPT, UPT, UR62, 0x40, URZ ;  /* 0x000000403e3a7890 */ /* 0x000fe4000fffe0ff */
[----:B------:R-:W-:Y:S01]  /*3340*/  UIADD3 UR56, UPT, UPT, UR64, 0x4, URZ ;  /* 0x0000000440387890 */ /* 0x000fe2000fffe0ff */
[----:B-1----:R-:W-:Y:S01]  /*3350*/  @P0 SHF.L.U32 R0, R8, 0x1f, RZ ;  /* 0x0000001f08000819 */ /* 0x002fe200000006ff */
[----:B------:R-:W-:Y:S02]  /*3360*/  UIADD3 UR54, UPT, UPT, UR62, 0x80, URZ ;  /* 0x000000803e367890 */ /* 0x000fe4000fffe0ff */
[----:B------:R-:W-:Y:S01]  /*3370*/  UIADD3 UR52, UPT, UPT, UR64, 0x6, URZ ;  /* 0x0000000640347890 */ /* 0x000fe2000fffe0ff */
[----:B------:R2:W3:Y:S01]  /*3380*/  @P0 SYNCS.PHASECHK.TRANS64.TRYWAIT P2, [UR34], R0 ;  /* 0x00000000ff0005a7 */ /* 0x0004e20008041122 */
[----:B------:R-:W-:Y:S02]  /*3390*/  UIADD3 UR50, UPT, UPT, UR62, 0xc0, URZ ;  /* 0x000000c03e327890 */ /* 0x000fe4000fffe0ff */
        /* <DEDUP_REMOVED lines=9> */
[----:B------:R-:W-:Y:S01]  /*3430*/  UIADD3 UR12, UPT, UPT, UR12, -0x1, URZ ;  /* 0xffffffff0c0c7890 */ /* 0x000fe2000fffe0ff */
[----:B------:R-:W-:Y:S01]  /*3440*/  UMOV UR65, 0x40004040 ;  /* 0x4000404000417882 */ /* 0x000fe20000000000 */
[----:B------:R-:W-:Y:S01]  /*3450*/  UMOV UR63, 0x20004020 ;  /* 0x20004020003f7882 */ /* 0x000fe20000000000 */
[----:B------:R-:W-:Y:S01]  /*3460*/  UMOV UR61, 0x40004040 ;  /* 0x40004040003d7882 */ /* 0x000fe20000000000 */
[----:B------:R2:W-:Y:S01]  /*3470*/  UTCHMMA gdesc[UR62], gdesc[UR64], tmem[UR7], tmem[UR32], idesc[UR33], UP4 ;  /* 0x00ff20403e0075ea */ /* 0x0005e2000a000007 */
[----:B------:R-:W-:Y:S01]  /*3480*/  UPLOP3.LUT UP4, UPT, UPT, UPT, UPT, 0x80, 0x8 ;  /* 0x000000000008789c */ /* 0x000fe20003f8f070 */
[----:B------:R-:W-:Y:S01]  /*3490*/  UMOV UR59, 0x20004020 ;  /* 0x20004020003b7882 */ /* 0x000fe20000000000 */
[----:B------:R-:W-:Y:S01]  /*34a0*/  UMOV UR57, 0x40004040 ;  /* 0x4000404000397882 */ /* 0x000fe20000000000 */
[----:B------:R2:W-:Y:S01]  /*34b0*/  UTCHMMA gdesc[UR58], gdesc[UR60], tmem[UR7], tmem[UR30], idesc[UR31], UPT ;  /* 0x00ff1e3c3a0075ea */ /* 0x0005e2000b800007 */
        /* <DEDUP_REMOVED lines=14> */
[----:B------:R-:W-:Y:S01]  /*35a0*/  UMOV UR35, 0x20004020 ;  /* 0x2000402000237882 */ /* 0x000fe20000000000 */
[----:B------:R2:W-:Y:S01]  /*35b0*/  UTCHMMA gdesc[UR38], gdesc[UR40], tmem[UR7], tmem[UR20], idesc[UR21], UPT ;  /* 0x00ff1428260075ea */ /* 0x0005e2000b800007 */
[----:B------:R2:W-:Y:S01]  /*35c0*/  UTCHMMA gdesc[UR34], gdesc[UR36], tmem[UR7], tmem[UR18], idesc[UR19], UPT ;  /* 0x00ff1224220075ea */ /* 0x0005e2000b800007 */
[----:B------:R2:W-:Y:S01]  /*35d0*/  UTCBAR [UR11], URZ ;  /* 0x000000ff0b0073e9 */ /* 0x0005e200080000ff */
[----:B------:R-:W-:Y:S01]  /*35e0*/  UMOV UR17, UR14 ;  /* 0x0000000e00117c82 */ /* 0x000fe20008000000 */
[----:B------:R-:W-:Y:S05]  /*35f0*/  BRA.U UP0, `(.L_x_56) ;  /* 0xfffffffd00007547 */ /* 0x000fea000b83ffff */
.L_x_53:
[----:B------:R-:W-:Y:S01]  /*3600*/  UIADD3 UR15, UPT, UPT, UR15, 0x1, URZ ;  /* 0x000000010f0f7890 */ /* 0x000fe2000fffe0ff */
[C---:B------:R-:W-:Y:S01]  /*3610*/  ISETP.NE.AND P0, PT, R10.reuse, 0x2, PT ;  /* 0x000000020a00780c */ /* 0x040fe20003f05270 */
[----:B--2---:R-:W-:Y:S02]  /*3620*/  UIADD3 UR7, UPT, UPT, UR6, 0x90, URZ ;  /* 0x0000009006077890 */ /* 0x004fe4000fffe0ff */
[----:B------:R-:W-:Y:S01]  /*3630*/  UISETP.NE.AND UP0, UPT, UR15, 0x4, UPT ;  /* 0x000000040f00788c */ /* 0x000fe2000bf05270 */
[----:B-1----:R-:W-:Y:S02]  /*3640*/  SEL R0, RZ, 0x1, P0 ;  /* 0x00000001ff007807 */ /* 0x002fe40000000000 */
[----:B------:R-:W-:Y:S01]  /*3650*/  SEL R10, R10, RZ, P0 ;  /* 0x000000ff0a0a7207 */ /* 0x000fe20000000000 */
[----:B------:R-:W-:Y:S01]  /*3660*/  USEL UR6, URZ, 0x1, UP0 ;  /* 0x00000001ff067887 */ /* 0x000fe20008000000 */
[----:B------:R-:W-:Y:S01]  /*3670*/  LOP3.LUT R9, R9, R0, RZ, 0x3c, !PT ;  /* 0x0000000009097212 */ /* 0x000fe200078e3cff */
[----:B------:R-:W-:Y:S01]  /*3680*/  USEL UR15, UR15, URZ, UP0 ;  /* 0x000000ff0f0f7287 */ /* 0x000fe20008000000 */
[----:B------:R1:W-:Y:S03]  /*3690*/  UTCBAR [UR7], URZ ;  /* 0x000000ff070073e9 */ /* 0x0003e600080000ff */
[----:B------:R-:W-:Y:S01]  /*36a0*/  LOP3.LUT R11, R11, UR6, RZ, 0x3c, !PT ;  /* 0x000000060b0b7c12 */ /* 0x000fe2000f8e3cff */
[----:B------:R-:W-:Y:S07]  /*36b0*/  @P1 BRA `(.L_x_57) ;  /* 0xfffffff800381947 */ /* 0x000fee000383ffff */
[----:B------:R-:W2:Y:S01]  /*36c0*/  S2UR UR4, SR_CgaCtaId ;  /* 0x00000000000479c3 */ /* 0x000ea20000008800 */
[----:B------:R-:W-:Y:S01]  /*36d0*/  ELECT P0, URZ, PT ;  /* 0x0000000000ff782f */ /* 0x000fe20003800000 */
[----:B------:R-:W-:Y:S01]  /*36e0*/  IMAD.MOV.U32 R0, RZ, RZ, 0x1 ;  /* 0x00000001ff007424 */ /* 0x000fe200078e00ff */
[----:B------:R-:W-:Y:S01]  /*36f0*/  UIADD3 UR5, UPT, UPT, UR5, 0xb0, URZ ;  /* 0x000000b005057890 */ /* 0x000fe2000fffe0ff */
[----:B------:R-:W-:Y:S01]  /*3700*/  SHF.L.U32 R2, R11, 0x1f, RZ ;  /* 0x0000001f0b027819 */ /* 0x000fe200000006ff */
[----:B------:R-:W-:-:S03]  /*3710*/  UMOV UR6, 0x40 ;  /* 0x0000004000067882 */ /* 0x000fc60000000000 */
[----:B------:R-:W-:Y:S01]  /*3720*/  UVIRTCOUNT.DEALLOC.SMPOOL 0x80 ;  /* 0x000000800000784c */ /* 0x000fe20000000000 */
[----:B--2---:R-:W-:Y:S02]  /*3730*/  ULEA UR4, UR4, UR6, 0x18 ;  /* 0x0000000604047291 */ /* 0x004fe4000f8ec0ff */
[----:B------:R-:W-:-:S07]  /*3740*/  ULEA UR6, UR15, UR5, 0x3 ;  /* 0x000000050f067291 */ /* 0x000fce000f8e18ff */
[----:B------:R2:W-:Y:S02]  /*3750*/  @P0 STS.U8 [UR4+0x1c], R0 ;  /* 0x00001c00ff000988 */ /* 0x0005e40008000004 */
[----:B------:R-:W4:Y:S02]  /*3760*/  SYNCS.PHASECHK.TRANS64.TRYWAIT P0, [UR6], R2 ;  /* 0x00000002ff0075a7 */ /* 0x000f240008001106 */
[----:B--2-4-:R-:W-:Y:S05]  /*3770*/  @!P0 BRA `(.L_x_58) ;  /* 0x0000006c00548947 */ /* 0x014fea0003800000 */
.L_x_181:
[----:B-1----:R-:W-:-:S04]  /*3780*/  UIADD3 UR7, UPT, UPT, UR15, 0x1, URZ ;  /* 0x000000010f077890 */ /* 0x002fc8000fffe0ff */
[----:B------:R-:W-:-:S04]  /*3790*/  UISETP.NE.AND UP0, UPT, UR7, 0x4, UPT ;  /* 0x000000040700788c */ /* 0x000fc8000bf05270 */
[----:B------:R-:W-:Y:S02]  /*37a0*/  USEL UR8, URZ, 0x1, UP0 ;  /* 0x00000001ff087887 */ /* 0x000fe40008000000 */
[----:B------:R-:W-:-:S04]  /*37b0*/  USEL UR7, UR7, URZ, UP0 ;  /* 0x000000ff07077287 */ /* 0x000fc80008000000 */
[----:B------:R-:W-:Y:S01]  /*37c0*/  ULEA UR6, UR7, UR5, 0x3 ;  /* 0x0000000507067291 */ /* 0x000fe2000f8e18ff */
[----:B--2---:R-:W-:-:S04]  /*37d0*/  LOP3.LUT R2, R11, UR8, RZ, 0x3c, !PT ;  /* 0x000000080b027c12 */ /* 0x004fc8000f8e3cff */
[----:B------:R-:W-:-:S04]  /*37e0*/  SHF.L.U32 R3, R2, 0x1f, RZ ;  /* 0x0000001f02037819 */ /* 0x000fc800000006ff */
[----:B------:R-:W1:Y:S02]  /*37f0*/  SYNCS.PHASECHK.TRANS64.TRYWAIT P0, [UR6], R3 ;  /* 0x00000003ff0075a7 */ /* 0x000e640008001106 */
[----:B-1----:R-:W-:Y:S05]  /*3800*/  @!P0 BRA `(.L_x_59) ;  /* 0x0000006c00488947 */ /* 0x002fea0003800000 */
.L_x_183:
[----:B------:R-:W-:-:S04]  /*3810*/  UIADD3 UR7, UPT, UPT, UR7, 0x1, URZ ;  /* 0x0000000107077890 */ /* 0x000fc8000fffe0ff */
[----:B------:R-:W-:-:S04]  /*3820*/  UISETP.NE.AND UP0, UPT, UR7, 0x4, UPT ;  /* 0x000000040700788c */ /* 0x000fc8000bf05270 */
[----:B------:R-:W-:Y:S02]  /*3830*/  USEL UR8, URZ, 0x1, UP0 ;  /* 0x00000001ff087887 */ /* 0x000fe40008000000 */
[----:B------:R-:W-:-:S04]  /*3840*/  USEL UR7, UR7, URZ, UP0 ;  /* 0x000000ff07077287 */ /* 0x000fc80008000000 */
[----:B------:R-:W-:Y:S01]  /*3850*/  ULEA UR6, UR7, UR5, 0x3 ;  /* 0x0000000507067291 */ /* 0x000fe2000f8e18ff */
[----:B------:R-:W-:-:S04]  /*3860*/  LOP3.LUT R2, R2, UR8, RZ, 0x3c, !PT ;  /* 0x0000000802027c12 */ /* 0x000fc8000f8e3cff */
[----:B-1----:R-:W-:-:S04]  /*3870*/  SHF.L.U32 R3, R2, 0x1f, RZ ;  /* 0x0000001f02037819 */ /* 0x002fc800000006ff */
[----:B------:R-:W1:Y:S02]  /*3880*/  SYNCS.PHASECHK.TRANS64.TRYWAIT P0, [UR6], R3 ;  /* 0x00000003ff0075a7 */ /* 0x000e640008001106 */
[----:B-1----:R-:W-:Y:S05]  /*3890*/  @!P0 BRA `(.L_x_60) ;  /* 0x0000006c003c8947 */ /* 0x002fea0003800000 */
.L_x_185:
[----:B------:R-:W-:-:S04]  /*38a0*/  UIADD3 UR7, UPT, UPT, UR7, 0x1, URZ ;  /* 0x0000000107077890 */ /* 0x000fc8000fffe0ff */
[----:B------:R-:W-:-:S04]  /*38b0*/  UISETP.NE.AND UP0, UPT, UR7, 0x4, UPT ;  /* 0x000000040700788c */ /* 0x000fc8000bf05270 */
[----:B------:R-:W-:Y:S02]  /*38c0*/  USEL UR6, URZ, 0x1, UP0 ;  /* 0x00000001ff067887 */ /* 0x000fe40008000000 */
[----:B------:R-:W-:-:S04]  /*38d0*/  USEL UR7, UR7, URZ, UP0 ;  /* 0x000000ff07077287 */ /* 0x000fc80008000000 */
[----:B------:R-:W-:Y:S01]  /*38e0*/  ULEA UR7, UR7, UR5, 0x3 ;  /* 0x0000000507077291 */ /* 0x000fe2000f8e18ff */
[----:B------:R-:W-:-:S04]  /*38f0*/  LOP3.LUT R2, R2, UR6, RZ, 0x3c, !PT ;  /* 0x0000000602027c12 */ /* 0x000fc8000f8e3cff */
[----:B------:R-:W-:-:S04]  /*3900*/  SHF.L.U32 R2, R2, 0x1f, RZ ;  /* 0x0000001f02027819 */ /* 0x000fc800000006ff */
[----:B------:R-:W2:Y:S02]  /*3910*/  SYNCS.PHASECHK.TRANS64.TRYWAIT P0, [UR7], R2 ;  /* 0x00000002ff0075a7 */ /* 0x000ea40008001107 */
[----:B--2---:R-:W-:Y:S05]  /*3920*/  @!P0 BRA `(.L_x_61) ;  /* 0x0000006c00308947 */ /* 0x004fea0003800000 */
.L_x_187:
[----:B------:R-:W-:Y:S01]  /*3930*/  NOP ;  /* 0x0000000000007918 */ /* 0x000fe20000000000 */
[----:B-1----:R-:W1:Y:S01]  /*3940*/  LDS R0, [UR4+0x14] ;  /* 0x00001404ff007984 */ /* 0x002e620008000800 */
[----:B------:R-:W-:Y:S01]  /*3950*/  ULOP3.LUT UR6, UR16, 0xffff, URZ, 0xc0, !UPT ;  /* 0x0000ffff10067892 */ /* 0x000fe2000f8ec0ff */
[----:B------:R-:W-:Y:S01]  /*3960*/  UMOV UR8, 0xffff ;  /* 0x0000ffff00087882 */ /* 0x000fe20000000000 */
[----:B------:R-:W-:Y:S02]  /*3970*/  UMOV UR5, 0x1 ;  /* 0x0000000100057882 */ /* 0x000fe40000000000 */
[----:B------:R-:W-:-:S04]  /*3980*/  USHF.R.U32.HI UR6, URZ, 0x5, UR6 ;  /* 0x00000005ff067899 */ /* 0x000fc80008011606 */
[----:B------:R-:W-:Y:S02]  /*3990*/  USHF.L.U32 UR8, UR8, UR6, URZ ;  /* 0x0000000608087299 */ /* 0x000fe400080006ff */
[----:B------:R-:W-:-:S04]  /*39a0*/  USHF.L.U32 UR5, UR5, UR6, URZ ;  /* 0x0000000605057299 */ /* 0x000fc800080006ff */
[----:B-1----:R-:W-:-:S04]  /*39b0*/  LOP3.LUT R0, R0, UR8, RZ, 0xc0, !PT ;  /* 0x0000000800007c12 */ /* 0x002fc8000f8ec0ff */
[----:B------:R-:W-:-:S13]  /*39c0*/  ISETP.NE.AND P0, PT, R0, UR8, PT ;  /* 0x0000000800007c0c */ /* 0x000fda000bf05270 */
[----:B------:R-:W-:Y:S05]  /*39d0*/  @P0 BRA `(.L_x_62) ;  /* 0x0000000000580947 */ /* 0x000fea0003800000 */
[----:B------:R-:W1:Y:S02]  /*39e0*/  LDS R0, [UR4+0x18] ;  /* 0x00001804ff007984 */ /* 0x000e640008000800 */
[----:B-1----:R-:W-:-:S04]  /*39f0*/  LOP3.LUT R0, R0, UR5, RZ, 0xc0, !PT ;  /* 0x0000000500007c12 */ /* 0x002fc8000f8ec0ff */
[----:B------:R-:W-:-:S13]  /*3a00*/  ISETP.NE.AND P0, PT, R0, UR5, PT ;  /* 0x0000000500007c0c */ /* 0x000fda000bf05270 */
[----:B------:R-:W-:Y:S05]  /*3a10*/  @P0 BRA `(.L_x_63) ;  /* 0x00000000003c0947 */ /* 0x000fea0003800000 */
[----:B------:R-:W1:Y:S01]  /*3a20*/  S2R R2, SR_LANEID ;  /* 0x0000000000027919 */ /* 0x000e620000000000 */
[----:B------:R-:W-:Y:S01]  /*3a30*/  ULOP3.LUT UR8, URZ, UR8, URZ, 0x33, !UPT ;  /* 0x00000008ff087292 */ /* 0x000fe2000f8e33ff */
[----:B------:R-:W-:Y:S02]  /*3a40*/  VOTEU.ANY UR7, UPT, PT ;  /* 0x0000000000077886 */ /* 0x000fe400038e0100 */
[----:B------:R-:W-:-:S03]  /*3a50*/  UFLO.U32 UR7, UR7 ;  /* 0x00000007000772bd */ /* 0x000fc600080e0000 */
[----:B------:R-:W-:-:S04]  /*3a60*/  IMAD.U32 R0, RZ, RZ, UR8 ;  /* 0x00000008ff007e24 */ /* 0x000fc8000f8e00ff */
[----:B------:R2:W4:Y:S02]  /*3a70*/  REDUX UR6, R0 ;  /* 0x00000000000673c4 */ /* 0x0005240000000000 */
[----:B------:R1:W-:Y:S02]  /*3a80*/  UTCATOMSWS.AND URZ, UR8 ;  /* 0x0000000800ff79e3 */ /* 0x0003e40008000000 */
[----:B-1----:R-:W-:Y:S02]  /*3a90*/  ISETP.EQ.U32.AND P0, PT, R2, UR7, PT ;  /* 0x0000000702007c0c */ /* 0x002fe4000bf02070 */
[----:B--2---:R-:W-:Y:S02]  /*3aa0*/  LOP3.LUT R0, RZ, UR5, RZ, 0x33, !PT ;  /* 0x00000005ff007c12 */ /* 0x004fe4000f8e33ff */
[----:B----4-:R-:W-:Y:S02]  /*3ab0*/  MOV R2, UR6 ;  /* 0x0000000600027c02 */ /* 0x010fe40008000f00 */
[----:B------:R-:W1:Y:S07]  /*3ac0*/  REDUX UR5, R0 ;  /* 0x00000000000573c4 */ /* 0x000e6e0000000000 */
[----:B------:R2:W-:Y:S01]  /*3ad0*/  @P0 ATOMS.AND RZ, [UR4+0x14], R2 ;  /* 0x00001402ffff098c */ /* 0x0005e2000a800004 */
[----:B-1----:R-:W-:-:S05]  /*3ae0*/  IMAD.U32 R0, RZ, RZ, UR5 ;  /* 0x00000005ff007e24 */ /* 0x002fca000f8e00ff */
[----:B------:R2:W-:Y:S01]  /*3af0*/  @P0 ATOMS.AND RZ, [UR4+0x18], R0 ;  /* 0x00001800ffff098c */ /* 0x0005e2000a800004 */
[----:B------:R-:W-:Y:S05]  /*3b00*/  BRA `(.L_x_64) ;  /* 0x0000000000147947 */ /* 0x000fea0003800000 */
.L_x_63:
[----:B------:R-:W-:Y:S02]  /*3b10*/  MOV R2, 0x3b30 ;  /* 0x00003b3000027802 */ /* 0x000fe40000000f00 */
[----:B---3-5:R-:W-:Y:S05]  /*3b20*/  CALL.REL.NOINC `($__internal_0_$__cuda_sm10x_tcgen05_guardrail_trap_col_being_dealloced_not_returned_by_alloc) ;  /* 0x0000007000c87944 */ /* 0x028fea0003c00000 */
[----:B------:R-:W-:Y:S05]  /*3b30*/  BRA `(.L_x_64) ;  /* 0x0000000000087947 */ /* 0x000fea0003800000 */
.L_x_62:
[----:B------:R-:W-:Y:S02]  /*3b40*/  MOV R2, 0x3b60 ;  /* 0x00003b6000027802 */ /* 0x000fe40000000f00 */
[----:B---3-5:R-:W-:Y:S05]  /*3b50*/  CALL.REL.NOINC `($__internal_2_$__cuda_sm10x_tcgen05_guardrail_trap_unallocated_columns_being_dealloced) ;  /* 0x0000007000d47944 */ /* 0x028fea0003c00000 */
.L_x_64:
[----:B------:R-:W-:Y:S01]  /*3b60*/  NOP ;  /* 0x0000000000007918 */ /* 0x000fe20000000000 */
[----:B------:R-:W-:Y:S05]  /*3b70*/  EXIT ;  /* 0x000000000000794d */ /* 0x000fea0003800000 */
.L_x_46:
[----:B------:R-:W-:-:S09]  /*3b80*/  UISETP.NE.OR UP2, UPT, UR8, 0x3, !UP2 ;  /* 0x000000030800788c */ /* 0x000fd2000d745670 */
[----:B------:R-:W-:Y:S05]  /*3b90*/  BRA.U UP2, `(.L_x_65) ;  /* 0x0000001502707547 */ /* 0x000fea000b800000 */
[----:B------:R-:W1:Y:S01]  /*3ba0*/  LDC R0, c[0x0][0xb30] ;  /* 0x0002cc00ff007b82 */ /* 0x000e620000000800 */
[----:B------:R-:W2:Y:S01]  /*3bb0*/  LDCU.64 UR8, c[0x0][0x888] ;  /* 0x00011100ff0877ac */ /* 0x000ea20008000a00 */
[----:B------:R-:W-:Y:S01]  /*3bc0*/  CS2R R28, SRZ ;  /* 0x00000000001c7805 */ /* 0x000fe2000001ff00 */
[----:B------:R-:W-:Y:S01]  /*3bd0*/  IMAD.MOV.U32 R25, RZ, RZ, 0x2000 ;  /* 0x00002000ff197424 */ /* 0x000fe200078e00ff */
[----:B------:R-:W4:Y:S04]  /*3be0*/  LDCU.64 UR4, c[0x0][0x890] ;  /* 0x00011200ff0477ac */ /* 0x000f280008000a00 */
[----:B------:R-:W3:Y:S01]  /*3bf0*/  LDC R24, c[0x0][0x370] ;  /* 0x0000dc00ff187b82 */ /* 0x000ee20000000800 */
[----:B------:R-:W-:Y:S01]  /*3c00*/  UMOV UR7, 0x400 ;  /* 0x0000040000077882 */ /* 0x000fe20000000000 */
[----:B------:R-:W-:-:S02]  /*3c10*/  UPLOP3.LUT UP1, UPT, UPT, UPT, UPT, 0x40, 0x4 ;  /* 0x000000000004789c */ /* 0x000fc40003f2e870 */
[----:B------:R-:W-:-:S04]  /*3c20*/  ULEA UR7, UR37, UR7, 0x18 ;  /* 0x0000000725077291 */ /* 0x000fc8000f8ec0ff */
[----:B------:R-:W3:Y:S01]  /*3c30*/  LDC R3, c[0x0][0xb0c] ;  /* 0x0002c300ff037b82 */ /* 0x000ee20000000800 */
[----:B------:R-:W-:Y:S02]  /*3c40*/  UIADD3 UR41, UPT, UPT, UR7, 0x20, URZ ;  /* 0x0000002007297890 */ /* 0x000fe4000fffe0ff */
[----:B--2---:R-:W-:Y:S02]  /*3c50*/  UISETP.NE.U32.AND UP2, UPT, UR8, URZ, UPT ;  /* 0x000000ff0800728c */ /* 0x004fe4000bf45070 */
[----:B------:R-:W-:Y:S02]  /*3c60*/  UIADD3 UR33, UPT, UPT, UR7, 0x28, URZ ;  /* 0x0000002807217890 */ /* 0x000fe4000fffe0ff */
[----:B----4-:R-:W-:Y:S01]  /*3c70*/  UISETP.NE.U32.AND UP3, UPT, UR4, URZ, UPT ;  /* 0x000000ff0400728c */ /* 0x010fe2000bf65070 */
[----:B------:R-:W2:Y:S01]  /*3c80*/  LDC R18, c[0x0][0xb20] ;  /* 0x0002c800ff127b82 */ /* 0x000ea20000000800 */
[----:B-1----:R-:W-:Y:S01]  /*3c90*/  ISETP.NE.AND P1, PT, R0, 0x1, PT ;  /* 0x000000010000780c */ /* 0x002fe20003f25270 */
[----:B------:R-:W-:-:S02]  /*3ca0*/  UISETP.NE.AND.EX UP2, UPT, UR9, URZ, UPT, UP2 ;  /* 0x000000ff0900728c */ /* 0x000fc4000bf45320 */
[----:B------:R-:W-:Y:S02]  /*3cb0*/  UIADD3 UR25, UPT, UPT, UR7, 0x30, URZ ;  /* 0x0000003007197890 */ /* 0x000fe4000fffe0ff */
[----:B------:R-:W-:Y:S02]  /*3cc0*/  UIADD3 UR17, UPT, UPT, UR7, 0x38, URZ ;  /* 0x0000003807117890 */ /* 0x000fe4000fffe0ff */
[----:B------:R-:W1:Y:S01]  /*3cd0*/  LDC.64 R30, c[0x0][0x348] ;  /* 0x0000d200ff1e7b82 */ /* 0x000e620000000a00 */
[----:B------:R-:W-:-:S07]  /*3ce0*/  UISETP.NE.AND.EX UP3, UPT, UR5, URZ, UPT, UP3 ;  /* 0x000000ff0500728c */ /* 0x000fce000bf65330 */
[----:B------:R-:W4:Y:S08]  /*3cf0*/  LDC.64 R16, c[0x0][0xb10] ;  /* 0x0002c400ff107b82 */ /* 0x000f300000000a00 */
[----:B------:R-:W1:Y:S08]  /*3d00*/  LDC.64 R6, c[0x0][0xb18] ;  /* 0x0002c600ff067b82 */ /* 0x000e700000000a00 */
[----:B------:R-:W1:Y:S08]  /*3d10*/  LDC.64 R4, c[0x0][0xb28] ;  /* 0x0002ca00ff047b82 */ /* 0x000e700000000a00 */
[----:B--23--:R-:W1:Y:S02]  /*3d20*/  LDC R19, c[0x0][0x374] ;  /* 0x0000dd00ff137b82 */ /* 0x00ce640000000800 */
.L_x_80:
[C---:B------:R-:W-:Y:S02]  /*3d30*/  LEA R0, R29.reuse, UR7, 0x3 ;  /* 0x000000071d007c11 */ /* 0x040fe4000f8e18ff */
[----:B------:R-:W-:Y:S02]  /*3d40*/  SHF.L.U32 R2, R28, 0x1f, RZ ;  /* 0x0000001f1c027819 */ /* 0x000fe400000006ff */
[----:B------:R-:W-:Y:S02]  /*3d50*/  LEA R20, R29, UR7, 0x4 ;  /* 0x000000071d147c11 */ /* 0x000fe4000f8e20ff */
[----:B--2---:R-:W2:Y:S02]  /*3d60*/  SYNCS.PHASECHK.TRANS64.TRYWAIT P0, [R0+URZ+0x70], R2 ;  /* 0x00007002000075a7 */ /* 0x004ea400080011ff */
[----:B--2---:R-:W-:Y:S05]  /*3d70*/  @!P0 BRA `(.L_x_66) ;  /* 0x0000006800348947 */ /* 0x004fea0003800000 */
.L_x_188:
[----:B------:R-:W-:Y:S01]  /*3d80*/  ISETP.GE.AND P0, PT, R26, 0x1, PT ;  /* 0x000000011a00780c */ /* 0x000fe20003f06270 */
[----:B------:R-:W3:Y:S01]  /*3d90*/  LDS.128 R20, [R20+0x100] ;  /* 0x0001000014147984 */ /* 0x000ee20000000c00 */
[----:B--2---:R-:W-:Y:S01]  /*3da0*/  VIADD R0, R0, 0x80 ;  /* 0x0000008000007836 */ /* 0x004fe20000000000 */
[----:B------:R-:W-:Y:S01]  /*3db0*/  @!PT LDS RZ, [RZ] ;  /* 0x00000000fffff984 */ /* 0x000fe20000000800 */
[----:B------:R-:W-:Y:S01]  /*3dc0*/  @!PT LDS RZ, [RZ] ;  /* 0x00000000fffff984 */ /* 0x000fe20000000800 */
[----:B------:R-:W-:Y:S01]  /*3dd0*/  @!PT LDS RZ, [RZ] ;  /* 0x00000000fffff984 */ /* 0x000fe20000000800 */
[----:B------:R-:W-:Y:S01]  /*3de0*/  @!PT LDS RZ, [RZ] ;  /* 0x00000000fffff984 */ /* 0x000fe20000000800 */
[----:B------:R2:W-:Y:S06]  /*3df0*/  MEMBAR.ALL.CTA ;  /* 0x0000000000007992 */ /* 0x0005ec0000008000 */
[----:B--2---:R-:W2:Y:S01]  /*3e00*/  FENCE.VIEW.ASYNC.S ;  /* 0x00000000000073c6 */ /* 0x004ea20000000000 */
[----:B------:R-:W-:Y:S04]  /*3e10*/  PRMT R0, RZ, 0x654, R0 ;  /* 0x00000654ff007816 */ /* 0x000fe80000000000 */
[----:B--2---:R2:W-:Y:S01]  /*3e20*/  SYNCS.ARRIVE.TRANS64.RED.A1T0 RZ, [R0+URZ], RZ ;  /* 0x000000ff00ff79a7 */ /* 0x0045e200081004ff */
[----:B---3--:R-:W-:Y:S11]  /*3e30*/  LOP3.LUT P3, RZ, R22, 0x1, RZ, 0xc0, !PT ;  /* 0x0000000116ff7812 */ /* 0x008ff6000786c0ff */
[----:B------:R-:W-:Y:S02]  /*3e40*/  @!UPT UIADD3 URZ, UPT, UPT, URZ, URZ, URZ ;  /* 0x000000fffffff290 */ /* 0x000fe4000fffe0ff */
[----:B------:R-:W-:Y:S02]  /*3e50*/  @P3 MOV R11, R20 ;  /* 0x00000014000b3202 */ /* 0x000fe40000000f00 */
[----:B------:R-:W-:Y:S01]  /*3e60*/  @P3 LOP3.LUT R10, R21, 0xffff, RZ, 0xc0, !PT ;  /* 0x0000ffff150a3812 */ /* 0x000fe200078ec0ff */
[----:B--2---:R-:W-:Y:S06]  /*3e70*/  @!P0 BRA `(.L_x_67) ;  /* 0x0000000000a48947 */ /* 0x004fec0003800000 */
[-C--:B-1----:R-:W-:Y:S01]  /*3e80*/  IMAD.HI.U32 R0, R19, R7.reuse, RZ ;  /* 0x0000000713007227 */ /* 0x082fe200078e00ff */
[----:B------:R-:W-:Y:S02]  /*3e90*/  ISETP.NE.AND P0, PT, R6, 0x1, PT ;  /* 0x000000010600780c */ /* 0x000fe40003f05270 */
[----:B------:R-:W-:Y:S01]  /*3ea0*/  ISETP.NE.AND P2, PT, R26, 0x1, PT ;  /* 0x000000011a00780c */ /* 0x000fe20003f45270 */
[----:B----4-:R-:W-:Y:S01]  /*3eb0*/  IMAD.HI.U32 R9, R24, R16, RZ ;  /* 0x0000001018097227 */ /* 0x010fe200078e00ff */
[----:B------:R-:W-:Y:S02]  /*3ec0*/  SHF.R.U32.HI R0, RZ, R18, R0 ;  /* 0x00000012ff007219 */ /* 0x000fe40000011600 */
[----:B------:R-:W-:Y:S01]  /*3ed0*/  ISETP.NE.AND P4, PT, R3, 0x1, PT ;  /* 0x000000010300780c */ /* 0x000fe20003f85270 */
[----:B------:R-:W-:Y:S01]  /*3ee0*/  IMAD.HI.U32 R13, R10, R7, RZ ;  /* 0x000000070a0d7227 */ /* 0x000fe200078e00ff */
[----:B------:R-:W-:Y:S02]  /*3ef0*/  SHF.R.U32.HI R9, RZ, R17, R9 ;  /* 0x00000011ff097219 */ /* 0x000fe40000011609 */
[----:B------:R-:W-:Y:S01]  /*3f00*/  SEL R0, R19, R0, !P0 ;  /* 0x0000000013007207 */ /* 0x000fe20004000000 */
[----:B------:R-:W-:Y:S01]  /*3f10*/  IMAD.HI.U32 R12, R11, R16, RZ ;  /* 0x000000100b0c7227 */ /* 0x000fe200078e00ff */
[----:B------:R-:W-:Y:S03]  /*3f20*/  SEL R9, R24, R9, !P4 ;  /* 0x0000000918097207 */ /* 0x000fe60006000000 */
[-C--:B------:R-:W-:Y:S01]  /*3f30*/  IMAD.HI.U32 R8, R0, R4.reuse, RZ ;  /* 0x0000000400087227 */ /* 0x080fe200078e00ff */
[----:B------:R-:W-:Y:S03]  /*3f40*/  SHF.R.U32.HI R12, RZ, R17, R12 ;  /* 0x00000011ff0c7219 */ /* 0x000fe6000001160c */
[----:B------:R-:W-:Y:S01]  /*3f50*/  IMAD.HI.U32 R2, R9, R4, RZ ;  /* 0x0000000409027227 */ /* 0x000fe200078e00ff */
[-C--:B------:R-:W-:Y:S02]  /*3f60*/  @P2 SHF.R.U32.HI R0, RZ, R5.reuse, R8 ;  /* 0x00000005ff002219 */ /* 0x080fe40000011608 */
[----:B------:R-:W-:Y:S02]  /*3f70*/  SHF.R.U32.HI R8, RZ, R18, R13 ;  /* 0x00000012ff087219 */ /* 0x000fe4000001160d */
[----:B------:R-:W-:Y:S01]  /*3f80*/  @P2 SHF.R.U32.HI R9, RZ, R5, R2 ;  /* 0x00000005ff092219 */ /* 0x000fe20000011602 */
[----:B------:R-:W-:Y:S01]  /*3f90*/  IMAD R0, R26, R0, RZ ;  /* 0x000000001a007224 */ /* 0x000fe200078e02ff */
[----:B------:R-:W-:Y:S02]  /*3fa0*/  SEL R8, R10, R8, !P0 ;  /* 0x000000080a087207 */ /* 0x000fe40004000000 */
[----:B------:R-:W-:Y:S01]  /*3fb0*/  SEL R2, R11, R12, !P4 ;  /* 0x0000000c0b027207 */ /* 0x000fe20006000000 */
[----:B------:R-:W-:Y:S01]  /*3fc0*/  IMAD R12, R26, R9, RZ ;  /* 0x000000091a0c7224 */ /* 0x000fe200078e02ff */
[C---:B------:R-:W-:Y:S01]  /*3fd0*/  ISETP.GE.AND P0, PT, R8.reuse, R0, PT ;  /* 0x000000000800720c */ /* 0x040fe20003f06270 */
[----:B------:R-:W-:Y:S03]  /*3fe0*/  IMAD.HI.U32 R0, R8, R4, RZ ;  /* 0x0000000408007227 */ /* 0x000fe600078e00ff */
[----:B------:R-:W-:Y:S02]  /*3ff0*/  ISETP.GE.OR P0, PT, R2, R12, P0 ;  /* 0x0000000c0200720c */ /* 0x000fe40000706670 */
[-C--:B------:R-:W-:Y:S04]  /*4000*/  SHF.R.U32.HI R0, RZ, R5.reuse, R0 ;  /* 0x00000005ff007219 */ /* 0x080fe80000011600 */
[----:B------:R-:W-:Y:S05]  /*4010*/  SEL R13, R8, R0, !P2 ;  /* 0x00000000080d7207 */ /* 0x000fea0005000000 */
[----:B------:R-:W-:Y:S02]  /*4020*/  IMAD.MOV R12, RZ, RZ, -R13 ;  /* 0x000000ffff0c7224 */ /* 0x000fe400078e0a0d */
[----:B------:R-:W-:Y:S04]  /*4030*/  @!P0 IMAD.HI.U32 R0, R2, R4, RZ ;  /* 0x0000000402008227 */ /* 0x000fe800078e00ff */
[----:B------:R-:W-:Y:S01]  /*4040*/  IMAD R12, R26, R12, R8 ;  /* 0x0000000c1a0c7224 */ /* 0x000fe200078e0208 */
[----:B------:R-:W-:Y:S04]  /*4050*/  @!P0 SHF.R.U32.HI R0, RZ, R5, R0 ;  /* 0x00000005ff008219 */ /* 0x000fe80000011600 */
[----:B------:R-:W-:Y:S04]  /*4060*/  @!P0 SEL R0, R2, R0, !P2 ;  /* 0x0000000002008207 */ /* 0x000fe80005000000 */
[----:B------:R-:W-:Y:S01]  /*4070*/  @!P0 IADD3 R13, PT, PT, R13, -R0, RZ ;  /* 0x800000000d0d8210 */ /* 0x000fe20007ffe0ff */
[----:B------:R-:W-:Y:S01]  /*4080*/  @!P0 IMAD R0, R9, R12, R0 ;  /* 0x0000000c09008224 */ /* 0x000fe200078e0200 */
[----:B------:R-:W-:Y:S01]  /*4090*/  IADD3 R9, PT, PT, -R8, RZ, RZ ;  /* 0x000000ff08097210 */ /* 0x000fe20007ffe1ff */
[--C-:B------:R-:W-:Y:S02]  /*40a0*/  IMAD.MOV R12, RZ, RZ, -R2.reuse ;  /* 0x000000ffff0c7224 */ /* 0x100fe400078e0a02 */
[----:B------:R-:W-:Y:S02]  /*40b0*/  @!P0 IMAD R8, R13, R26, R2 ;  /* 0x0000001a0d088224 */ /* 0x000fe400078e0202 */
[----:B------:R-:W-:Y:S02]  /*40c0*/  @!P0 IMAD.MOV.U32 R2, RZ, RZ, R0 ;  /* 0x000000ffff028224 */ /* 0x000fe400078e0000 */
[----:B------:R-:W-:Y:S02]  /*40d0*/  IMAD R11, R3, R12, R11 ;  /* 0x0000000c030b7224 */ /* 0x000fe400078e020b */
[----:B------:R-:W-:Y:S02]  /*40e0*/  IMAD R10, R6, R9, R10 ;  /* 0x00000009060a7224 */ /* 0x000fe400078e020a */
[----:B------:R-:W-:Y:S02]  /*40f0*/  IMAD R11, R2, R3, R11 ;  /* 0x00000003020b7224 */ /* 0x000fe400078e020b */
[----:B------:R-:W-:Y:S02]  /*4100*/  IMAD R10, R8, R6, R10 ;  /* 0x00000006080a7224 */ /* 0x000fe400078e020a */
.L_x_67:
[----:B------:R-:W-:Y:S05]  /*4110*/  BRA.U UP1, `(.L_x_68) ;  /* 0x0000000101107547 */ /* 0x000fea000b800000 */
[----:B------:R-:W-:Y:S04]  /*4120*/  MOV R2, UR6 ;  /* 0x0000000600027c02 */ /* 0x000fe80008000f00 */
[----:B------:R-:W-:Y:S04]  /*4130*/  SHF.L.U32 R2, R2, 0x1f, RZ ;  /* 0x0000001f02027819 */ /* 0x000fe800000006ff */
[----:B------:R-:W2:Y:S02]  /*4140*/  SYNCS.PHASECHK.TRANS64.TRYWAIT P0, [UR7+0x68], R2 ;  /* 0x00006802ff0075a7 */ /* 0x000ea40008001107 */
[----:B--2---:R-:W-:Y:S05]  /*4150*/  @!P0 BRA `(.L_x_69) ;  /* 0x0000006400508947 */ /* 0x004fea0003800000 */
.L_x_68:
[----:B------:R-:W-:Y:S01]  /*4160*/  R2UR UR43, R15 ;  /* 0x000000000f2b72ca */ /* 0x000fe200000e0000 */
[----:B------:R-:W-:Y:S01]  /*4170*/  IMAD.MOV.U32 R32, RZ, RZ, 0x1 ;  /* 0x00000001ff207424 */ /* 0x000fe200078e00ff */
[----:B------:R-:W-:Y:S02]  /*4180*/  R2UR UR42, R14 ;  /* 0x000000000e2a72ca */ /* 0x000fe400000e0000 */
[----:B------:R-:W-:Y:S02]  /*4190*/  ISETP.NE.U32.AND P2, PT, RZ, UR4, PT ;  /* 0x00000004ff007c0c */ /* 0x000fe4000bf45070 */
[----:B------:R-:W-:Y:S02]  /*41a0*/  SHF.L.U32 R32, R32, 0x1f, RZ ;  /* 0x0000001f20207819 */ /* 0x000fe400000006ff */
[----:B------:R-:W-:Y:S05]  /*41b0*/  ISETP.NE.AND.EX P2, PT, RZ, UR5, PT, P2 ;  /* 0x00000005ff007c0c */ /* 0x000fea000bf45320 */
[----:B------:R-:W-:Y:S02]  /*41c0*/  USHF.L.U32 UR43, UR43, 0x6, URZ ;  /* 0x000000062b2b7899 */ /* 0x000fe400080006ff */
[----:B------:R-:W-:Y:S01]  /*41d0*/  USHF.L.U32 UR42, UR42, 0x8, URZ ;  /* 0x000000082a2a7899 */ /* 0x000fe200080006ff */
[----:B------:R-:W-:Y:S11]  /*41e0*/  BRA.U !UP3, `(.L_x_70) ;  /* 0x000000010b347547 */ /* 0x000ff6000b800000 */
[----:B------:R-:W-:Y:S01]  /*41f0*/  UPLOP3.LUT UP0, UPT, UPT, UPT, UP2, 0x80, 0x8 ;  /* 0x000000000008789c */ /* 0x000fe20003f0f020 */
[----:B--2---:R-:W-:Y:S02]  /*4200*/  HFMA2 R0, -RZ, RZ, 0, 5.9604644775390625e-08 ;  /* 0x00000001ff007431 */ /* 0x004fe400000001ff */
[----:B------:R-:W-:Y:S03]  /*4210*/  IMAD.MOV.U32 R64, RZ, RZ, 0x1 ;  /* 0x00000001ff407424 */ /* 0x000fe600078e00ff */
[----:B------:R-:W-:Y:S05]  /*4220*/  PLOP3.LUT P0, PT, PT, PT, UP0, 0x80, 0x8 ;  /* 0x000000000008781c */ /* 0x000fea0003f0f008 */
[----:B------:R-:W2:Y:S01]  /*4230*/  @UP0 LDCU.64 UR10, c[0x0][0x888] ;  /* 0x00011100ff0a07ac */ /* 0x000ea20008000a00 */
[----:B------:R-:W-:Y:S07]  /*4240*/  @UP0 UIMAD UR8, UR36, UR4, URZ ;  /* 0x00000004240802a4 */ /* 0x000fee000f8e02ff */
[----:B------:R-:W-:Y:S01]  /*4250*/  @!P0 PRMT R64, R0, 0x7610, R64 ;  /* 0x0000761000408816 */ /* 0x000fe20000000040 */
[----:B--2---:R-:W-:Y:S03]  /*4260*/  @UP0 UIMAD.WIDE UR10, UR8, 0x4, UR10 ;  /* 0x00000004080a08a5 */ /* 0x004fe6000f8e020a */
[----:B------:R-:W2:Y:S03]  /*4270*/  @!UP0 LDCU UR8, c[0x0][0x880] ;  /* 0x00011000ff0887ac */ /* 0x000ea60008000800 */
[----:B------:R-:W-:Y:S01]  /*4280*/  IMAD.U32 R8, RZ, RZ, UR10 ;  /* 0x0000000aff087e24 */ /* 0x000fe2000f8e00ff */
[----:B------:R-:W-:Y:S05]  /*4290*/  MOV R9, UR11 ;  /* 0x0000000b00097c02 */ /* 0x000fea0008000f00 */
[----:B-----5:R3:W5:Y:S02]  /*42a0*/  @P0 LDG.E R35, desc[UR46][R8.64] ;  /* 0x0000002e08230981 */ /* 0x020764000c1e1900 */
[----:B--23--:R-:W-:Y:S07]  /*42b0*/  @!P0 IMAD.U32 R35, RZ, RZ, UR8 ;  /* 0x00000008ff238e24 */ /* 0x00cfee000f8e00ff */
.L_x_70:
[----:B-----5:R-:W-:Y:S01]  /*42c0*/  @!P2 FSETP.EQ.AND P0, PT, R35, RZ, PT ;  /* 0x000000ff2300a20b */ /* 0x020fe20003f02000 */
[----:B------:R-:W-:Y:S01]  /*42d0*/  @!UPT UIADD3 URZ, UPT, UPT, URZ, URZ, URZ ;  /* 0x000000fffffff290 */ /* 0x000fe2000fffe0ff */
[----:B------:R-:W-:Y:S11]  /*42e0*/  @!P2 BRA `(.L_x_71) ;  /* 0x000000000014a947 */ /* 0x000ff60003800000 */
[----:B------:R-:W-:Y:S02]  /*42f0*/  LOP3.LUT P2, RZ, R64, 0xff, RZ, 0xc0, !PT ;  /* 0x000000ff40ff7812 */ /* 0x000fe4000784c0ff */
[----:B------:R-:W-:Y:S04]  /*4300*/  PLOP3.LUT P0, PT, PT, PT, UP0, 0x80, 0x8 ;  /* 0x000000000008781c */ /* 0x000fe80003f0f008 */
[----:B------:R-:W-:Y:S07]  /*4310*/  PLOP3.LUT P0, PT, P0, PT, PT, 0x8, 0x80 ;  /* 0x000000000080781c */ /* 0x000fee000070e170 */
[----:B------:R-:W-:Y:S11]  /*4320*/  @P2 FSETP.EQ.AND P0, PT, R35, RZ, PT ;  /* 0x000000ff2300220b */ /* 0x000ff60003f02000 */
[----:B------:R-:W-:Y:S02]  /*4330*/  @!UPT UIADD3 URZ, UPT, UPT, URZ, URZ, URZ ;  /* 0x000000fffffff290 */ /* 0x000fe4000fffe0ff */
.L_x_71:
[----:B------:R-:W3:Y:S01]  /*4340*/  SYNCS.PHASECHK.TRANS64.TRYWAIT P2, [UR7+0x40], R32 ;  /* 0x00004020ff0075a7 */ /* 0x000ee20008041107 */
[----:B------:R-:W-:Y:S04]  /*4350*/  ELECT P4, URZ, PT ;  /* 0x0000000000ff782f */ /* 0x000fe80003880000 */
[----:B------:R-:W-:Y:S11]  /*4360*/  PLOP3.LUT P4, PT, P0, P4, PT, 0xf2, 0x2f ;  /* 0x00000000002f781c */ /* 0x000ff60000789e72 */
[----:B------:R-:W-:Y:S02]  /*4370*/  @!UPT UIADD3 URZ, UPT, UPT, URZ, URZ, URZ ;  /* 0x000000fffffff290 */ /* 0x000fe4000fffe0ff */
[----:B-1----:R-:W-:Y:S05]  /*4380*/  @!P4 IADD3 R8, P0, PT, R30, 0x580, RZ ;  /* 0x000005801e08c810 */ /* 0x002fea0007f1e0ff */
[----:B--2---:R-:W-:Y:S01]  /*4390*/  @!P4 IMAD.X R2, RZ, RZ, R31, P0 ;  /* 0x000000ffff02c224 */ /* 0x004fe200000e061f */
[----:B---3--:R-:W-:Y:S07]  /*43a0*/  @!P2 BRA `(.L_x_72) ;  /* 0x0000006000d4a947 */ /* 0x008fee0003800000 */
.L_x_191:
[----:B------:R-:W-:Y:S01]  /*43b0*/  @!P4 R2UR UR9, R8 ;  /* 0x000000000809c2ca */ /* 0x000fe200000e0000 */
[----:B------:R-:W-:Y:S01]  /*43c0*/  VOTEU.ALL UP1, P4 ;  /* 0x0000000000ff7886 */ /* 0x000fe20002020000 */
[----:B------:R-:W-:Y:S01]  /*43d0*/  @!P4 R2UR UR8, R2 ;  /* 0x000000000208c2ca */ /* 0x000fe200000e0000 */
[----:B-1----:R-:W-:Y:S01]  /*43e0*/  @!P4 IMAD.MOV.U32 R0, RZ, RZ, 0x2000 ;  /* 0x00002000ff00c424 */ /* 0x002fe200078e00ff */
[----:B------:R-:W-:Y:S01]  /*43f0*/  UMOV UR44, UR36 ;  /* 0x00000024002c7c82 */ /* 0x000fe20008000000 */
[----:B------:R-:W-:Y:S02]  /*4400*/  UPRMT UR21, UR37, 0x654, UR41 ;  /* 0x0000065425157896 */ /* 0x000fe40008000029 */
[----:B------:R-:W-:Y:S01]  /*4410*/  @!UP1 UIADD3 UR40, UPT, UPT, UR7, 0x400, URZ ;  /* 0x0000040007289890 */ /* 0x000fe2000fffe0ff */
[----:B------:R-:W-:Y:S05]  /*4420*/  VOTEU.ALL UP1, P4 ;  /* 0x0000000000ff7886 */ /* 0x000fea0002020000 */
[----:B------:R-:W-:Y:S01]  /*4430*/  IMAD.U32 R8, RZ, RZ, UR9 ;  /* 0x00000009ff087e24 */ /* 0x000fe2000f8e00ff */
[----:B------:R-:W-:Y:S01]  /*4440*/  UMOV UR9, 0x10000000 ;  /* 0x1000000000097882 */ /* 0x000fe20000000000 */
[----:B------:R-:W-:Y:S01]  /*4450*/  IMAD.U32 R9, RZ, RZ, UR8 ;  /* 0x00000008ff097e24 */ /* 0x000fe2000f8e00ff */
[----:B------:R-:W-:Y:S02]  /*4460*/  UMOV UR8, 0x0 ;  /* 0x0000000000087882 */ /* 0x000fe40000000000 */
[----:B------:R-:W-:Y:S02]  /*4470*/  @!P4 R2UR UR10, R8 ;  /* 0x00000000080ac2ca */ /* 0x000fe400000e0000 */
[----:B------:R-:W-:Y:S02]  /*4480*/  @!P4 R2UR UR11, R9 ;  /* 0x00000000090bc2ca */ /* 0x000fe400000e0000 */
[----:B------:R-:W-:Y:S05]  /*4490*/  @!P4 IADD3 R8, P0, PT, R30, 0x580, RZ ;  /* 0x000005801e08c810 */ /* 0x000fea0007f1e0ff */
[----:B------:R-:W-:Y:S06]  /*44a0*/  @!P4 IMAD.X R2, RZ, RZ, R31, P0 ;  /* 0x000000ffff02c224 */ /* 0x000fec00000e061f */
[----:B------:R1:W-:Y:S01]  /*44b0*/  @!UP1 UTMALDG.3D [UR40], [UR10], desc[UR8] ;  /* 0x000008280a0095b4 */ /* 0x0003e20008011000 */
[----:B------:R1:W-:Y:S01]  /*44c0*/  @!P4 SYNCS.ARRIVE.TRANS64.RED.A0TR RZ, [UR7+0x20], R0 ;  /* 0x00002000ffffc9a7 */ /* 0x0003e20008300407 */
[----:B------:R-:W-:Y:S01]  /*44d0*/  SYNCS.ARRIVE.TRANS64.RED.A1T0 RZ, [UR21], RZ ;  /* 0x000000ffffff79a7 */ /* 0x000fe20008100415 */
[----:B------:R-:W2:Y:S02]  /*44e0*/  SYNCS.PHASECHK.TRANS64.TRYWAIT P2, [UR7+0x48], R32 ;  /* 0x00004820ff0075a7 */ /* 0x000ea40008041107 */
[----:B-12---:R-:W-:Y:S05]  /*44f0*/  @!P2 BRA `(.L_x_73) ;  /* 0x000000600098a947 */ /* 0x006fea0003800000 */
.L_x_193:
[----:B------:R-:W-:Y:S01]  /*4500*/  @!P4 R2UR UR9, R8 ;  /* 0x000000000809c2ca */ /* 0x000fe200000e0000 */
[----:B------:R-:W-:Y:S01]  /*4510*/  VOTEU.ALL UP1, P4 ;  /* 0x0000000000ff7886 */ /* 0x000fe20002020000 */
[----:B------:R-:W-:Y:S01]  /*4520*/  @!P4 R2UR UR8, R2 ;  /* 0x000000000208c2ca */ /* 0x000fe200000e0000 */
[----:B-1----:R-:W-:Y:S01]  /*4530*/  @!P4 IMAD.MOV.U32 R0, RZ, RZ, 0x2000 ;  /* 0x00002000ff00c424 */ /* 0x002fe200078e00ff */
[----:B------:R-:W-:Y:S01]  /*4540*/  UMOV UR35, UR43 ;  /* 0x0000002b00237c82 */ /* 0x000fe20008000000 */
[----:B------:R-:W-:Y:S02]  /*4550*/  UPRMT UR15, UR37, 0x654, UR33 ;  /* 0x00000654250f7896 */ /* 0x000fe40008000021 */
[----:B------:R-:W-:Y:S02]  /*4560*/  @!UP1 UIADD3 UR34, UPT, UPT, UR42, 0x20, URZ ;  /* 0x000000202a229890 */ /* 0x000fe4000fffe0ff */
[----:B------:R-:W-:Y:S01]  /*4570*/  @!UP1 UIADD3 UR32, UPT, UPT, UR7, 0x2400, URZ ;  /* 0x0000240007209890 */ /* 0x000fe2000fffe0ff */
[----:B------:R-:W-:Y:S03]  /*4580*/  VOTEU.ALL UP1, P4 ;  /* 0x0000000000ff7886 */ /* 0x000fe60002020000 */
        /* <DEDUP_REMOVED lines=13> */
.L_x_195:
[----:B------:R-:W-:Y:S01]  /*4660*/  @!P4 R2UR UR9, R8 ;  /* 0x000000000809c2ca */ /* 0x000fe200000e0000 */
[----:B------:R-:W-:Y:S01]  /*4670*/  VOTEU.ALL UP1, P4 ;  /* 0x0000000000ff7886 */ /* 0x000fe20002020000 */
[----:B------:R-:W-:Y:S01]  /*4680*/  @!P4 R2UR UR8, R2 ;  /* 0x000000000208c2ca */ /* 0x000fe200000e0000 */
[----:B-1----:R-:W-:Y:S01]  /*4690*/  @!P4 IMAD.MOV.U32 R0, RZ, RZ, 0x2000 ;  /* 0x00002000ff00c424 */ /* 0x002fe200078e00ff */
[----:B------:R-:W-:Y:S01]  /*46a0*/  UMOV UR27, UR43 ;  /* 0x0000002b001b7c82 */ /* 0x000fe20008000000 */
[----:B------:R-:W-:Y:S01]  /*46b0*/  UMOV UR28, UR36 ;  /* 0x00000024001c7c82 */ /* 0x000fe20008000000 */
[----:B------:R-:W-:Y:S02]  /*46c0*/  @!UP1 UIADD3 UR26, UPT, UPT, UR42, 0x40, URZ ;  /* 0x000000402a1a9890 */ /* 0x000fe4000fffe0ff */
[----:B------:R-:W-:Y:S01]  /*46d0*/  @!UP1 UIADD3 UR24, UPT, UPT, UR7, 0x4400, URZ ;  /* 0x0000440007189890 */ /* 0x000fe2000fffe0ff */
[----:B------:R-:W-:Y:S01]  /*46e0*/  VOTEU.ALL UP1, P4 ;  /* 0x0000000000ff7886 */ /* 0x000fe20002020000 */
[----:B------:R-:W-:Y:S03]  /*46f0*/  UPRMT UR14, UR37, 0x654, UR25 ;  /* 0x00000654250e7896 */ /* 0x000fe60008000019 */
        /* <DEDUP_REMOVED lines=13> */
.L_x_197:
[----:B------:R-:W-:Y:S01]  /*47d0*/  @!P4 R2UR UR9, R8 ;  /* 0x000000000809c2ca */ /* 0x000fe200000e0000 */
[----:B------:R-:W-:Y:S01]  /*47e0*/  VOTEU.ALL UP1, P4 ;  /* 0x0000000000ff7886 */ /* 0x000fe20002020000 */
[----:B------:R-:W-:Y:S01]  /*47f0*/  @!P4 R2UR UR8, R2 ;  /* 0x000000000208c2ca */ /* 0x000fe200000e0000 */
[----:B-1----:R-:W-:Y:S01]  /*4800*/  @!P4 IMAD.MOV.U32 R0, RZ, RZ, 0x2000 ;  /* 0x00002000ff00c424 */ /* 0x002fe200078e00ff */
[----:B------:R-:W-:Y:S01]  /*4810*/  UMOV UR19, UR43 ;  /* 0x0000002b00137c82 */ /* 0x000fe20008000000 */
[----:B------:R-:W-:Y:S01]  /*4820*/  UMOV UR20, UR36 ;  /* 0x0000002400147c82 */ /* 0x000fe20008000000 */
[----:B------:R-:W-:Y:S01]  /*4830*/  @!UP1 UIADD3 UR18, UPT, UPT, UR42, 0x60, URZ ;  /* 0x000000602a129890 */ /* 0x000fe2000fffe0ff */
[----:B------:R-:W-:Y:S01]  /*4840*/  SHF.L.U32 R14, RZ, 0x1f, RZ ;  /* 0x0000001fff0e7819 */ /* 0x000fe200000006ff */
        /* <DEDUP_REMOVED lines=16> */
.L_x_199:
[----:B------:R-:W-:Y:S01]  /*4950*/  @!P4 R2UR UR9, R8 ;  /* 0x000000000809c2ca */ /* 0x000fe200000e0000 */
[----:B------:R-:W-:Y:S01]  /*4960*/  VOTEU.ALL UP1, P4 ;  /* 0x0000000000ff7886 */ /* 0x000fe20002020000 */
[----:B------:R-:W-:Y:S01]  /*4970*/  @!P4 R2UR UR8, R2 ;  /* 0x000000000208c2ca */ /* 0x000fe200000e0000 */
[----:B-1----:R-:W-:Y:S01]  /*4980*/  @!P4 IMAD.MOV.U32 R0, RZ, RZ, 0x2000 ;  /* 0x00002000ff00c424 */ /* 0x002fe200078e00ff */
[----:B------:R-:W-:Y:S01]  /*4990*/  UMOV UR18, 0x0 ;  /* 0x0000000000127882 */ /* 0x000fe20000000000 */
[----:B------:R-:W-:Y:S01]  /*49a0*/  UMOV UR19, 0x10000000 ;  /* 0x1000000000137882 */ /* 0x000fe20000000000 */
[----:B------:R-:W-:Y:S01]  /*49b0*/  @!UP1 UIADD3 UR10, UPT, UPT, UR42, 0x80, URZ ;  /* 0x000000802a0a9890 */ /* 0x000fe2000fffe0ff */
[----:B------:R-:W-:Y:S01]  /*49c0*/  UMOV UR11, UR43 ;  /* 0x0000002b000b7c82 */ /* 0x000fe20008000000 */
[----:B------:R-:W-:Y:S05]  /*49d0*/  UMOV UR12, UR36 ;  /* 0x00000024000c7c82 */ /* 0x000fea0008000000 */
[----:B------:R-:W-:Y:S01]  /*49e0*/  IMAD.U32 R8, RZ, RZ, UR9 ;  /* 0x00000009ff087e24 */ /* 0x000fe2000f8e00ff */
[----:B------:R-:W-:Y:S01]  /*49f0*/  UMOV UR9, UR41 ;  /* 0x0000002900097c82 */ /* 0x000fe20008000000 */
[----:B------:R-:W-:Y:S01]  /*4a00*/  IMAD.U32 R9, RZ, RZ, UR8 ;  /* 0x00000008ff097e24 */ /* 0x000fe2000f8e00ff */
[----:B------:R-:W-:Y:S02]  /*4a10*/  @!UP1 UIADD3 UR8, UPT, UPT, UR7, 0x400, URZ ;  /* 0x0000040007089890 */ /* 0x000fe4000fffe0ff */
[----:B------:R-:W-:Y:S01]  /*4a20*/  @!P4 R2UR UR22, R8 ;  /* 0x000000000816c2ca */ /* 0x000fe200000e0000 */
[----:B------:R-:W-:Y:S01]  /*4a30*/  VOTEU.ALL UP1, P4 ;  /* 0x0000000000ff7886 */ /* 0x000fe20002020000 */
        /* <DEDUP_REMOVED lines=8> */
.L_x_201:
        /* <DEDUP_REMOVED lines=23> */
.L_x_203:
[----:B------:R-:W2:Y:S01]  /*4c30*/  LDC.64 R12, c[0x0][0xb18] ;  /* 0x0002c600ff0c7b82 */ /* 0x000ea20000000a00 */
[----:B------:R-:W-:Y:S01]  /*4c40*/  @!P4 R2UR UR8, R2 ;  /* 0x000000000208c2ca */ /* 0x000fe200000e0000 */
[----:B------:R-:W-:Y:S01]  /*4c50*/  VOTEU.ALL UP1, P4 ;  /* 0x0000000000ff7886 */ /* 0x000fe20002020000 */
[----:B------:R-:W-:Y:S01]  /*4c60*/  @!P4 R2UR UR9, R8 ;  /* 0x000000000809c2ca */ /* 0x000fe200000e0000 */
[----:B-1----:R-:W-:Y:S01]  /*4c70*/  @!P4 IMAD.MOV.U32 R0, RZ, RZ, 0x2000 ;  /* 0x00002000ff00c424 */ /* 0x002fe200078e00ff */
[----:B------:R-:W-:Y:S03]  /*4c80*/  UMOV UR18, 0x0 ;  /* 0x0000000000127882 */ /* 0x000fe60000000000 */
[----:B------:R-:W1:Y:S01]  /*4c90*/  @!P1 LDC R2, c[0x0][0xb0c] ;  /* 0x0002c300ff029b82 */ /* 0x000e620000000800 */
[----:B------:R-:W-:Y:S01]  /*4ca0*/  @!UP1 UIADD3 UR10, UPT, UPT, UR42, 0xc0, URZ ;  /* 0x000000c02a0a9890 */ /* 0x000fe2000fffe0ff */
[----:B------:R-:W-:Y:S01]  /*4cb0*/  @P3 SHF.R.U32.HI R27, RZ, 0x10, R21 ;  /* 0x00000010ff1b3819 */ /* 0x000fe20000011615 */
[----:B------:R-:W-:Y:S01]  /*4cc0*/  UMOV UR19, 0x10000000 ;  /* 0x1000000000137882 */ /* 0x000fe20000000000 */
[----:B------:R-:W-:Y:S01]  /*4cd0*/  UMOV UR11, UR43 ;  /* 0x0000002b000b7c82 */ /* 0x000fe20008000000 */
[----:B------:R-:W-:Y:S01]  /*4ce0*/  UMOV UR12, UR36 ;  /* 0x00000024000c7c82 */ /* 0x000fe20008000000 */
[----:B------:R-:W-:Y:S02]  /*4cf0*/  VIADD R29, R29, 0x1 ;  /* 0x000000011d1d7836 */ /* 0x000fe40000000000 */
[----:B------:R-:W-:Y:S01]  /*4d00*/  IMAD.U32 R9, RZ, RZ, UR8 ;  /* 0x00000008ff097e24 */ /* 0x000fe2000f8e00ff */
[----:B------:R-:W-:Y:S01]  /*4d10*/  @!UP1 UIADD3 UR8, UPT, UPT, UR7, 0x4400, URZ ;  /* 0x0000440007089890 */ /* 0x000fe2000fffe0ff */
[----:B------:R-:W-:Y:S01]  /*4d20*/  IMAD.U32 R8, RZ, RZ, UR9 ;  /* 0x00000009ff087e24 */ /* 0x000fe2000f8e00ff */
[----:B------:R-:W-:Y:S01]  /*4d30*/  VOTEU.ALL UP1, P4 ;  /* 0x0000000000ff7886 */ /* 0x000fe20002020000 */
[----:B------:R-:W-:Y:S01]  /*4d40*/  UMOV UR9, UR25 ;  /* 0x0000001900097c82 */ /* 0x000fe20008000000 */
[----:B------:R-:W-:Y:S02]  /*4d50*/  @!P4 R2UR UR21, R9 ;  /* 0x000000000915c2ca */ /* 0x000fe400000e0000 */
[----:B------:R-:W-:Y:S02]  /*4d60*/  @!P4 R2UR UR20, R8 ;  /* 0x000000000814c2ca */ /* 0x000fe400000e0000 */
[----:B------:R-:W3:Y:S11]  /*4d70*/  LDC.64 R8, c[0x0][0xb10] ;  /* 0x0002c400ff087b82 */ /* 0x000ef60000000a00 */
[----:B------:R1:W-:Y:S01]  /*4d80*/  @!UP1 UTMALDG.3D [UR8], [UR20], desc[UR18] ;  /* 0x00001208140095b4 */ /* 0x0003e20008011000 */
[----:B------:R5:W-:Y:S01]  /*4d90*/  @!P4 SYNCS.ARRIVE.TRANS64.RED.A0TR RZ, [UR7+0x30], R0 ;  /* 0x00003000ffffc9a7 */ /* 0x000be20008300407 */
[C---:B---3--:R-:W-:Y:S01]  /*4da0*/  @!P1 IMAD.HI.U32 R8, R11.reuse, R8, RZ ;  /* 0x000000080b089227 */ /* 0x048fe200078e00ff */
[----:B--2---:R-:W-:Y:S02]  /*4db0*/  @!P1 ISETP.NE.AND P0, PT, R12, 0x1, PT ;  /* 0x000000010c00980c */ /* 0x004fe40003f05270 */
[----:B-1----:R-:W-:Y:S01]  /*4dc0*/  @!P1 ISETP.NE.AND P2, PT, R2, 0x1, PT ;  /* 0x000000010200980c */ /* 0x002fe20003f45270 */
[----:B------:R-:W-:Y:S01]  /*4dd0*/  SYNCS.ARRIVE.TRANS64.RED.A1T0 RZ, [UR14], RZ ;  /* 0x000000ffffff79a7 */ /* 0x000fe2000810040e */
[C---:B------:R-:W-:Y:S01]  /*4de0*/  @!P1 IMAD.HI.U32 R13, R10.reuse, R13, RZ ;  /* 0x0000000d0a0d9227 */ /* 0x040fe200078e00ff */
[----:B------:R-:W-:Y:S04]  /*4df0*/  @!P1 SHF.R.U32.HI R8, RZ, R9, R8 ;  /* 0x00000009ff089219 */ /* 0x000fe80000011608 */
[----:B------:R-:W-:Y:S01]  /*4e00*/  @!P1 SEL R8, R11, R8, !P2 ;  /* 0x000000080b089207 */ /* 0x000fe20005000000 */
[----:B------:R-:W1:Y:S01]  /*4e10*/  SYNCS.PHASECHK.TRANS64.TRYWAIT P5, [UR7+0x58], R14 ;  /* 0x0000580eff0075a7 */ /* 0x000e6200080a1107 */
[----:B-----5:R-:W2:Y:S02]  /*4e20*/  @!P1 LDC R0, c[0x0][0xb20] ;  /* 0x0002c800ff009b82 */ /* 0x020ea40000000800 */
[----:B--2---:R-:W-:Y:S04]  /*4e30*/  @!P1 SHF.R.U32.HI R0, RZ, R0, R13 ;  /* 0x00000000ff009219 */ /* 0x004fe8000001160d */
[----:B------:R-:W-:Y:S05]  /*4e40*/  @!P1 SEL R9, R10, R0, !P0 ;  /* 0x000000000a099207 */ /* 0x000fea0004000000 */
[----:B------:R-:W-:Y:S02]  /*4e50*/  @!P1 IMAD.IADD R0, R9, 0x1, -R8 ;  /* 0x0000000109009824 */ /* 0x000fe400078e0a08 */
[----:B------:R-:W-:Y:S02]  /*4e60*/  @!P1 IMAD.IADD R8, R8, 0x1, -R9 ;  /* 0x0000000108089824 */ /* 0x000fe400078e0a09 */
[----:B------:R-:W-:Y:S02]  /*4e70*/  @!P1 IMAD R11, R0, R2, R11 ;  /* 0x00000002000b9224 */ /* 0x000fe400078e020b */
[----:B------:R-:W-:Y:S01]  /*4e80*/  @!P1 IMAD R10, R8, R12, R10 ;  /* 0x0000000c080a9224 */ /* 0x000fe200078e020a */
[----:B-1----:R-:W-:Y:S06]  /*4e90*/  @!P5 BRA `(.L_x_79) ;  /* 0x0000005800c0d947 */ /* 0x002fec0003800000 */
.L_x_205:
[----:B------:R-:W-:Y:S01]  /*4ea0*/  @!P4 IADD3 R2, P0, PT, R30, 0x580, RZ ;  /* 0x000005801e02c810 */ /* 0x000fe20007f1e0ff */
[----:B------:R-:W-:Y:S01]  /*4eb0*/  VOTEU.ALL UP1, P4 ;  /* 0x0000000000ff7886 */ /* 0x000fe20002020000 */
[----:B------:R-:W-:Y:S01]  /*4ec0*/  UMOV UR18, 0x0 ;  /* 0x0000000000127882 */ /* 0x000fe20000000000 */
[----:B------:R-:W-:Y:S01]  /*4ed0*/  UMOV UR19, 0x10000000 ;  /* 0x1000000000137882 */ /* 0x000fe20000000000 */
[----:B------:R-:W-:Y:S01]  /*4ee0*/  @!P4 R2UR UR9, R2 ;  /* 0x000000000209c2ca */ /* 0x000fe200000e0000 */
[----:B-1----:R-:W-:Y:S01]  /*4ef0*/  @!P4 IMAD.X R0, RZ, RZ, R31, P0 ;  /* 0x000000ffff00c224 */ /* 0x002fe200000e061f */
[----:B------:R-:W-:Y:S01]  /*4f00*/  @!UP1 UIADD3 UR10, UPT, UPT, UR42, 0xe0, URZ ;  /* 0x000000e02a0a9890 */ /* 0x000fe2000fffe0ff */
[----:B------:R-:W-:Y:S01]  /*4f10*/  ISETP.NE.AND P0, PT, R29, 0x2, PT ;  /* 0x000000021d00780c */ /* 0x000fe20003f05270 */
[----:B------:R-:W-:Y:S01]  /*4f20*/  UMOV UR11, UR43 ;  /* 0x0000002b000b7c82 */ /* 0x000fe20008000000 */
[----:B------:R-:W-:Y:S01]  /*4f30*/  UMOV UR12, UR36 ;  /* 0x00000024000c7c82 */ /* 0x000fe20008000000 */
[----:B------:R-:W-:Y:S01]  /*4f40*/  @!P4 R2UR UR8, R0 ;  /* 0x000000000008c2ca */ /* 0x000fe200000e0000 */
[----:B------:R-:W-:Y:S01]  /*4f50*/  IMAD.IADD R14, R10, 0x1, R62 ;  /* 0x000000010a0e7824 */ /* 0x000fe200078e023e */
[----:B------:R-:W-:Y:S01]  /*4f60*/  @P3 R2UR UR36, R27 ;  /* 0x000000001b2432ca */ /* 0x000fe200000e0000 */
[----:B------:R-:W-:Y:S01]  /*4f70*/  IMAD.IADD R15, R11, 0x1, R63 ;  /* 0x000000010b0f7824 */ /* 0x000fe200078e023f */
[----:B------:R-:W-:Y:S02]  /*4f80*/  SEL R0, RZ, 0x1, P0 ;  /* 0x00000001ff007807 */ /* 0x000fe40000000000 */
[----:B------:R-:W-:Y:S01]  /*4f90*/  SEL R29, R29, RZ, P0 ;  /* 0x000000ff1d1d7207 */ /* 0x000fe20000000000 */
[----:B------:R-:W-:Y:S01]  /*4fa0*/  IMAD.U32 R8, RZ, RZ, UR9 ;  /* 0x00000009ff087e24 */ /* 0x000fe2000f8e00ff */
[----:B------:R-:W-:Y:S01]  /*4fb0*/  UMOV UR9, UR17 ;  /* 0x0000001100097c82 */ /* 0x000fe20008000000 */
[----:B------:R-:W-:Y:S03]  /*4fc0*/  LOP3.LUT R28, R28, R0, RZ, 0x3c, !PT ;  /* 0x000000001c1c7212 */ /* 0x000fe600078e3cff */
[----:B------:R-:W-:Y:S01]  /*4fd0*/  @!P4 R2UR UR14, R8 ;  /* 0x00000000080ec2ca */ /* 0x000fe200000e0000 */
[----:B------:R-:W-:Y:S01]  /*4fe0*/  IMAD.U32 R9, RZ, RZ, UR8 ;  /* 0x00000008ff097e24 */ /* 0x000fe2000f8e00ff */
[----:B------:R-:W-:Y:S01]  /*4ff0*/  @!UP1 UIADD3 UR8, UPT, UPT, UR7, 0x6400, URZ ;  /* 0x0000640007089890 */ /* 0x000fe2000fffe0ff */
[----:B------:R-:W-:Y:S03]  /*5000*/  VOTEU.ALL UP1, P4 ;  /* 0x0000000000ff7886 */ /* 0x000fe60002020000 */
[----:B------:R-:W-:Y:S11]  /*5010*/  @!P4 R2UR UR15, R9 ;  /* 0x00000000090fc2ca */ /* 0x000ff600000e0000 */
[----:B------:R-:W-:Y:S02]  /*5020*/  @!UPT UIADD3 URZ, UPT, UPT, URZ, URZ, URZ ;  /* 0x000000fffffff290 */ /* 0x000fe4000fffe0ff */
[----:B------:R2:W-:Y:S01]  /*5030*/  @!UP1 UTMALDG.3D [UR8], [UR14], desc[UR18] ;  /* 0x000012080e0095b4 */ /* 0x0005e20008011000 */
[----:B------:R2:W-:Y:S01]  /*5040*/  @!P4 SYNCS.ARRIVE.TRANS64.RED.A0TR RZ, [UR7+0x38], R25 ;  /* 0x00003819ffffc9a7 */ /* 0x0005e20008300407 */
[----:B------:R-:W-:Y:S01]  /*5050*/  UPLOP3.LUT UP1, UPT, UPT, UPT, UPT, 0x80, 0x8 ;  /* 0x000000000008789c */ /* 0x000fe20003f2f070 */
[----:B------:R-:W-:Y:S01]  /*5060*/  SYNCS.ARRIVE.TRANS64.RED.A1T0 RZ, [UR13], RZ ;  /* 0x000000ffffff79a7 */ /* 0x000fe2000810040d */
[----:B------:R-:W-:Y:S09]  /*5070*/  @P3 BRA `(.L_x_80) ;  /* 0xffffffec002c3947 */ /* 0x000ff2000383ffff */
[----:B------:R-:W1:Y:S02]  /*5080*/  SYNCS.PHASECHK.TRANS64.TRYWAIT P0, [UR7+0x40], R32 ;  /* 0x00004020ff0075a7 */ /* 0x000e640008001107 */
[----:B-1----:R-:W-:Y:S05]  /*5090*/  @!P0 BRA `(.L_x_81) ;  /* 0x0000005800588947 */ /* 0x002fea0003800000 */
.L_x_207:
[----:B------:R-:W3:Y:S02]  /*50a0*/  SYNCS.PHASECHK.TRANS64.TRYWAIT P0, [UR7+0x48], R32 ;  /* 0x00004820ff0075a7 */ /* 0x000ee40008001107 */
[----:B---3--:R-:W-:Y:S05]  /*50b0*/  @!P0 BRA `(.L_x_82) ;  /* 0x0000005800688947 */ /* 0x008fea0003800000 */
.L_x_209:
[----:B------:R-:W3:Y:S01]  /*50c0*/  SYNCS.PHASECHK.TRANS64.TRYWAIT P0, [UR7+0x50], R32 ;  /* 0x00005020ff0075a7 */ /* 0x000ee20008001107 */
[----:B-1----:R-:W-:Y:S01]  /*50d0*/  HFMA2 R0, -RZ, RZ, 0, 5.9604644775390625e-08 ;  /* 0x00000001ff007431 */ /* 0x002fe200000001ff */
[----:B---3--:R-:W-:Y:S06]  /*50e0*/  @!P0 BRA `(.L_x_83) ;  /* 0x0000005800748947 */ /* 0x008fec0003800000 */
.L_x_211:
[----:B-1----:R-:W-:Y:S02]  /*50f0*/  MOV R2, UR7 ;  /* 0x0000000700027c02 */ /* 0x002fe40008000f00 */
[----:B------:R-:W-:-:S07]  /*5100*/  SHF.L.U32 R0, R0, 0x1f, RZ ;  /* 0x0000001f00007819 */ /* 0x000fce00000006ff */
.L_x_84:
[----:B-1----:R1:W3:Y:S02]  /*5110*/  SYNCS.PHASECHK.TRANS64.TRYWAIT P0, [R2+URZ+0x58], R0 ;  /* 0x00005800020075a7 */ /* 0x0022e400080011ff */
[----:B---3--:R-:W-:Y:S05]  /*5120*/  @!P0 NANOSLEEP.SYNCS 0x989680 ;  /* 0x009896800000895d */ /* 0x008fea0003900000 */
[----:B------:R-:W3:Y:S02]  /*5130*/  @!P0 SYNCS.PHASECHK.TRANS64 P0, [R2+URZ+0x58], R0 ;  /* 0x00005800020085a7 */ /* 0x000ee400080010ff */
[----:B--23--:R-:W-:Y:S05]  /*5140*/  @P0 EXIT ;  /* 0x000000000000094d */ /* 0x00cfea0003800000 */
[----:B------:R-:W-:Y:S05]  /*5150*/  BRA `(.L_x_84) ;  /* 0xfffffffc00ec7947 */ /* 0x000fea000383ffff */
.L_x_65:
[----:B------:R-:W-:-:S06]  /*5160*/  UISETP.GE.AND UP1, UPT, UR8, 0x4, UPT ;  /* 0x000000040800788c */ /* 0x000fcc000bf26270 */
[----:B------:R-:W-:-:S13]  /*5170*/  PLOP3.LUT P0, PT, PT, PT, UP1, 0x80, 0x8 ;  /* 0x000000000008781c */ /* 0x000fda0003f0f018 */
[----:B------:R-:W-:Y:S05]  /*5180*/  @!P0 EXIT ;  /* 0x000000000000894d */ /* 0x000fea0003800000 */
[----:B------:R-:W-:Y:S01]  /*5190*/  BAR.SYNC.DEFER_BLOCKING 0x6, 0xa0 ;  /* 0x0182800000007b1d */ /* 0x000fe20000010000 */
[C---:B------:R-:W-:Y:S01]  /*51a0*/  IMAD.SHL.U32 R4, R76.reuse, 0x20, RZ ;  /* 0x000000204c047824 */ /* 0x040fe200078e00ff */
[C---:B------:R-:W-:Y:S01]  /*51b0*/  R2P PR, R76.reuse, 0x6 ;  /* 0x000000064c007804 */ /* 0x040fe20000000000 */
[C---:B------:R-:W-:Y:S01]  /*51c0*/  IMAD.SHL.U32 R68, R76.reuse, 0x4, RZ ;  /* 0x000000044c447824 */ /* 0x040fe200078e00ff */
[----:B------:R-:W-:Y:S01]  /*51d0*/  CS2R R72, SRZ ;  /* 0x0000000000487805 */ /* 0x000fe2000001ff00 */
[----:B------:R-:W-:Y:S01]  /*51e0*/  IMAD.U32 R32, R76, 0x10000, RZ ;  /* 0x000100004c207824 */ /* 0x000fe200078e00ff */
[----:B------:R-:W-:Y:S02]  /*51f0*/  UMOV UR48, 0x400 ;  /* 0x0000040000307882 */ /* 0x000fe40000000000 */
[----:B------:R-:W1:Y:S01]  /*5200*/  LDC R67, c[0x0][0x370] ;  /* 0x0000dc00ff437b82 */ /* 0x000e620000000800 */
[----:B------:R-:W-:Y:S01]  /*5210*/  ULEA UR48, UR37, UR48, 0x18 ;  /* 0x0000003025307291 */ /* 0x000fe2000f8ec0ff */
[----:B------:R-:W-:Y:S01]  /*5220*/  LOP3.LUT R3, R4, 0xe0, RZ, 0xc0, !PT ;  /* 0x000000e004037812 */ /* 0x000fe200078ec0ff */
[----:B------:R-:W-:Y:S01]  /*5230*/  IMAD.SHL.U32 R2, R76, 0x10, RZ ;  /* 0x000000104c027824 */ /* 0x000fe200078e00ff */
[----:B------:R-:W-:Y:S01]  /*5240*/  LOP3.LUT R4, R4, 0x100, RZ, 0xc0, !PT ;  /* 0x0000010004047812 */ /* 0x000fe200078ec0ff */
[----:B------:R-:W-:Y:S01]  /*5250*/  UIADD3 UR4, UPT, UPT, UR48, 0x400, URZ ;  /* 0x0000040030047890 */ /* 0x000fe2000fffe0ff */
[----:B------:R-:W-:Y:S01]  /*5260*/  LOP3.LUT R68, R3, 0x1c, R68, 0xf8, !PT ;  /* 0x0000001c03447812 */ /* 0x000fe200078ef844 */
[----:B------:R-:W-:Y:S01]  /*5270*/  IMAD.MOV.U32 R75, RZ, RZ, 0x10 ;  /* 0x00000010ff4b7424 */ /* 0x000fe200078e00ff */
[----:B------:R-:W2:Y:S01]  /*5280*/  LDC R28, c[0x0][0xb0c] ;  /* 0x0002c300ff1c7b82 */ /* 0x000ea20000000800 */
[----:B------:R-:W-:Y:S01]  /*5290*/  SHF.R.U32.HI R3, RZ, 0x2, R76 ;  /* 0x00000002ff037819 */ /* 0x000fe2000001164c */
[----:B------:R-:W-:Y:S01]  /*52a0*/  IMAD.MOV.U32 R74, RZ, RZ, 0x20 ;  /* 0x00000020ff4a7424 */ /* 0x000fe200078e00ff */
[----:B------:R-:W-:Y:S01]  /*52b0*/  LOP3.LUT R32, R32, 0x600000, RZ, 0xc0, !PT ;  /* 0x0060000020207812 */ /* 0x000fe200078ec0ff */
[----:B------:R-:W-:Y:S01]  /*52c0*/  IMAD.MOV.U32 R31, RZ, RZ, RZ ;  /* 0x000000ffff1f7224 */ /* 0x000fe200078e00ff */
[----:B------:R-:W-:Y:S01]  /*52d0*/  LOP3.LUT R2, R4, 0x600, R2, 0xf8, !PT ;  /* 0x0000060004027812 */ /* 0x000fe200078ef802 */
[----:B------:R-:W-:Y:S01]  /*52e0*/  IMAD.MOV.U32 R79, RZ, RZ, RZ ;  /* 0x000000ffff4f7224 */ /* 0x000fe200078e00ff */
[----:B------:R-:W-:Y:S01]  /*52f0*/  LOP3.LUT R68, R68, 0x4, R3, 0x78, !PT ;  /* 0x0000000444447812 */ /* 0x000fe200078e7803 */
[----:B------:R-:W4:Y:S01]  /*5300*/  LDC R65, c[0x0][0xb20] ;  /* 0x0002c800ff417b82 */ /* 0x000f220000000800 */
[----:B------:R-:W3:Y:S01]  /*5310*/  LDS R0, [UR48+0x120] ;  /* 0x00012030ff007984 */ /* 0x000ee20008000800 */
[----:B------:R-:W-:Y:S01]  /*5320*/  LOP3.LUT R76, R76, 0x60, RZ, 0xc0, !PT ;  /* 0x000000604c4c7812 */ /* 0x000fe200078ec0ff */
[----:B------:R-:W-:Y:S01]  /*5330*/  IMAD.U32 R70, RZ, RZ, UR4 ;  /* 0x00000004ff467e24 */ /* 0x000fe2000f8e00ff */
[----:B------:R-:W-:Y:S01]  /*5340*/  LOP3.LUT R68, R2, R68, RZ, 0xfc, !PT ;  /* 0x0000004402447212 */ /* 0x000fe200078efcff */
[----:B------:R-:W1:Y:S01]  /*5350*/  LDCU.64 UR52, c[0x0][0x348] ;  /* 0x00006900ff3477ac */ /* 0x000e620008000a00 */
[----:B------:R-:W-:-:S02]  /*5360*/  SEL R75, R75, 0xfffffff0, !P2 ;  /* 0xfffffff04b4b7807 */ /* 0x000fc40005000000 */
[----:B------:R-:W1:Y:S01]  /*5370*/  LDC R27, c[0x0][0xb30] ;  /* 0x0002cc00ff1b7b82 */ /* 0x000e620000000800 */
[----:B------:R-:W-:Y:S01]  /*5380*/  SEL R74, R74, 0xffffffe0, !P1 ;  /* 0xffffffe04a4a7807 */ /* 0x000fe20004800000 */
[----:B------:R-:W1:Y:S01]  /*5390*/  LDCU.64 UR38, c[0x0][0x888] ;  /* 0x00011100ff2677ac */ /* 0x000e620008000a00 */
[----:B------:R-:W1:Y:S05]  /*53a0*/  LDCU.64 UR44, c[0x0][0x890] ;  /* 0x00011200ff2c77ac */ /* 0x000e6a0008000a00 */
[----:B------:R-:W1:Y:S01]  /*53b0*/  LDC.64 R60, c[0x0][0xb10] ;  /* 0x0002c400ff3c7b82 */ /* 0x000e620000000a00 */
[----:B------:R-:W-:Y:S01]  /*53c0*/  UMOV UR49, URZ ;  /* 0x000000ff00317c82 */ /* 0x000fe20008000000 */
[----:B------:R-:W-:-:S06]  /*53d0*/  UMOV UR51, URZ ;  /* 0x000000ff00337c82 */ /* 0x000fcc0008000000 */
[----:B------:R-:W1:Y:S08]  /*53e0*/  LDC.64 R24, c[0x0][0xb18] ;  /* 0x0002c600ff187b82 */ /* 0x000e700000000a00 */
[----:B------:R-:W1:Y:S08]  /*53f0*/  LDC.64 R22, c[0x0][0xb28] ;  /* 0x0002ca00ff167b82 */ /* 0x000e700000000a00 */
[----:B------:R-:W1:Y:S01]  /*5400*/  LDC.64 R58, c[0x0][0x8b0] ;  /* 0x00022c00ff3a7b82 */ /* 0x000e620000000a00 */
[----:B---3--:R-:W-:-:S07]  /*5410*/  IMAD.IADD R32, R0, 0x1, R32 ;  /* 0x0000000100207824 */ /* 0x008fce00078e0220 */
[----:B------:R-:W3:Y:S08]  /*5420*/  LDC.64 R56, c[0x0][0x8a8] ;  /* 0x00022a00ff387b82 */ /* 0x000ef00000000a00 */
[----:B--2-4-:R-:W1:Y:S02]  /*5430*/  LDC R66, c[0x0][0x374] ;  /* 0x0000dd00ff427b82 */ /* 0x014e640000000800 */
.L_x_160:
[C---:B------:R-:W-:Y:S02]  /*5440*/  LEA R0, R79.reuse, UR48, 0x3 ;  /* 0x000000304f007c11 */ /* 0x040fe4000f8e18ff */
[----:B------:R-:W-:Y:S02]  /*5450*/  SHF.L.U32 R2, R72, 0x1f, RZ ;  /* 0x0000001f48027819 */ /* 0x000fe400000006ff */
[----:B------:R-:W-:Y:S02]  /*5460*/  LEA R16, R79, UR48, 0x4 ;  /* 0x000000304f107c11 */ /* 0x000fe4000f8e20ff */
[----:B------:R-:W2:Y:S02]  /*5470*/  SYNCS.PHASECHK.TRANS64.TRYWAIT P0, [R0+URZ+0x70], R2 ;  /* 0x00007002000075a7 */ /* 0x000ea400080011ff */
[----:B--2---:R-:W-:Y:S05]  /*5480*/  @!P0 BRA `(.L_x_85) ;  /* 0x0000005400a48947 */ /* 0x004fea0003800000 */
.L_x_212:
[----:B------:R-:W4:Y:S01]  /*5490*/  LDC.64 R10, c[0x0][0xb10] ;  /* 0x0002c400ff0a7b82 */ /* 0x000f220000000a00 */
[----:B------:R-:W3:Y:S01]  /*54a0*/  LDS.128 R16, [R16+0x100] ;  /* 0x0001000010107984 */ /* 0x000ee20000000c00 */
[----:B-1----:R-:W-:Y:S01]  /*54b0*/  ISETP.NE.AND P1, PT, R27, 0x1, PT ;  /* 0x000000011b00780c */ /* 0x002fe20003f25270 */
[----:B--2---:R-:W-:Y:S01]  /*54c0*/  VIADD R0, R0, 0x80 ;  /* 0x0000008000007836 */ /* 0x004fe20000000000 */
[----:B------:R-:W-:Y:S04]  /*54d0*/  ISETP.GE.AND P0, PT, R26, 0x1, PT ;  /* 0x000000011a00780c */ /* 0x000fe80003f06270 */
[----:B------:R-:W1:Y:S01]  /*54e0*/  LDC.64 R8, c[0x0][0xb18] ;  /* 0x0002c600ff087b82 */ /* 0x000e620000000a00 */
[----:B------:R-:W-:Y:S01]  /*54f0*/  PRMT R0, RZ, 0x654, R0 ;  /* 0x00000654ff007816 */ /* 0x000fe20000000000 */
[----:B------:R-:W-:Y:S01]  /*5500*/  @!PT LDS RZ, [RZ] ;  /* 0x00000000fffff984 */ /* 0x000fe20000000800 */
[----:B------:R-:W-:Y:S01]  /*5510*/  @!PT LDS RZ, [RZ] ;  /* 0x00000000fffff984 */ /* 0x000fe20000000800 */
[----:B------:R-:W-:Y:S01]  /*5520*/  @!PT LDS RZ, [RZ] ;  /* 0x00000000fffff984 */ /* 0x000fe20000000800 */
[----:B------:R-:W-:Y:S01]  /*5530*/  @!PT LDS RZ, [RZ] ;  /* 0x00000000fffff984 */ /* 0x000fe20000000800 */
[----:B------:R2:W-:Y:S06]  /*5540*/  MEMBAR.ALL.CTA ;  /* 0x0000000000007992 */ /* 0x0005ec0000008000 */
[----:B--2---:R-:W2:Y:S01]  /*5550*/  FENCE.VIEW.ASYNC.S ;  /* 0x00000000000073c6 */ /* 0x004ea20000000000 */
[----:B------:R-:W1:Y:S08]  /*5560*/  @!P1 LDC R12, c[0x0][0xb20] ;  /* 0x0002c800ff0c9b82 */ /* 0x000e700000000800 */
[----:B------:R-:W1:Y:S01]  /*5570*/  @!P1 LDC R7, c[0x0][0xb0c] ;  /* 0x0002c300ff079b82 */ /* 0x000e620000000800 */
[----:B--2---:R2:W-:Y:S01]  /*5580*/  SYNCS.ARRIVE.TRANS64.RED.A1T0 RZ, [R0+URZ], RZ ;  /* 0x000000ff00ff79a7 */ /* 0x0045e200081004ff */
[----:B---3--:R-:W-:Y:S04]  /*5590*/  LOP3.LUT P4, RZ, R18, 0x1, RZ, 0xc0, !PT ;  /* 0x0000000112ff7812 */ /* 0x008fe8000788c0ff */
[----:B------:R-:W-:Y:S09]  /*55a0*/  P2R R77, PR, RZ, 0x10 ;  /* 0x00000010ff4d7803 */ /* 0x000ff20000000000 */
[----:B------:R-:W-:Y:S02]  /*55b0*/  @P4 MOV R30, R16 ;  /* 0x00000010001e4202 */ /* 0x000fe40000000f00 */
[----:B------:R-:W-:Y:S01]  /*55c0*/  @P4 LOP3.LUT R29, R17, 0xffff, RZ, 0xc0, !PT ;  /* 0x0000ffff111d4812 */ /* 0x000fe200078ec0ff */
[----:B--2-4-:R-:W-:Y:S06]  /*55d0*/  @!P0 BRA `(.L_x_86) ;  /* 0x0000000000a48947 */ /* 0x014fec0003800000 */
[----:B------:R-:W-:Y:S01]  /*55e0*/  IMAD.HI.U32 R0, R66, R25, RZ ;  /* 0x0000001942007227 */ /* 0x000fe200078e00ff */
[----:B------:R-:W-:Y:S02]  /*55f0*/  ISETP.NE.AND P0, PT, R24, 0x1, PT ;  /* 0x000000011800780c */ /* 0x000fe40003f05270 */
[----:B------:R-:W-:Y:S01]  /*5600*/  ISETP.NE.AND P2, PT, R26, 0x1, PT ;  /* 0x000000011a00780c */ /* 0x000fe20003f45270 */
[----:B------:R-:W-:Y:S01]  /*5610*/  IMAD.HI.U32 R4, R67, R60, RZ ;  /* 0x0000003c43047227 */ /* 0x000fe200078e00ff */
[----:B------:R-:W-:Y:S02]  /*5620*/  SHF.R.U32.HI R0, RZ, R65, R0 ;  /* 0x00000041ff007219 */ /* 0x000fe40000011600 */
[----:B------:R-:W-:Y:S01]  /*5630*/  ISETP.NE.AND P3, PT, R28, 0x1, PT ;  /* 0x000000011c00780c */ /* 0x000fe20003f65270 */
[----:B------:R-:W-:Y:S01]  /*5640*/  IMAD.HI.U32 R6, R29, R25, RZ ;  /* 0x000000191d067227 */ /* 0x000fe200078e00ff */
[-C--:B------:R-:W-:Y:S02]  /*5650*/  SHF.R.U32.HI R4, RZ, R61.reuse, R4 ;  /* 0x0000003dff047219 */ /* 0x080fe40000011604 */
[----:B------:R-:W-:Y:S01]  /*5660*/  SEL R0, R66, R0, !P0 ;  /* 0x0000000042007207 */ /* 0x000fe20004000000 */
[----:B------:R-:W-:Y:S01]  /*5670*/  IMAD.HI.U32 R5, R30, R60, RZ ;  /* 0x0000003c1e057227 */ /* 0x000fe200078e00ff */
[----:B------:R-:W-:Y:S03]  /*5680*/  SEL R4, R67, R4, !P3 ;  /* 0x0000000443047207 */ /* 0x000fe60005800000 */
[-C--:B------:R-:W-:Y:S01]  /*5690*/  IMAD.HI.U32 R3, R0, R22.reuse, RZ ;  /* 0x0000001600037227 */ /* 0x080fe200078e00ff */
[----:B------:R-:W-:Y:S03]  /*56a0*/  SHF.R.U32.HI R5, RZ, R61, R5 ;  /* 0x0000003dff057219 */ /* 0x000fe60000011605 */
[----:B------:R-:W-:Y:S01]  /*56b0*/  IMAD.HI.U32 R2, R4, R22, RZ ;  /* 0x0000001604027227 */ /* 0x000fe200078e00ff */
[----:B------:R-:W-:Y:S02]  /*56c0*/  @P2 SHF.R.U32.HI R0, RZ, R23, R3 ;  /* 0x00000017ff002219 */ /* 0x000fe40000011603 */
[----:B------:R-:W-:Y:S02]  /*56d0*/  SHF.R.U32.HI R3, RZ, R65, R6 ;  /* 0x00000041ff037219 */ /* 0x000fe40000011606 */
[----:B------:R-:W-:Y:S01]  /*56e0*/  @P2 SHF.R.U32.HI R4, RZ, R23, R2 ;  /* 0x00000017ff042219 */ /* 0x000fe20000011602 */
[----:B------:R-:W-:Y:S01]  /*56f0*/  IMAD R0, R26, R0, RZ ;  /* 0x000000001a007224 */ /* 0x000fe200078e02ff */
[----:B------:R-:W-:Y:S02]  /*5700*/  SEL R3, R29, R3, !P0 ;  /* 0x000000031d037207 */ /* 0x000fe40004000000 */
[----:B------:R-:W-:Y:S01]  /*5710*/  SEL R2, R30, R5, !P3 ;  /* 0x000000051e027207 */ /* 0x000fe20005800000 */
[----:B------:R-:W-:Y:S01]  /*5720*/  IMAD R5, R26, R4, RZ ;  /* 0x000000041a057224 */ /* 0x000fe200078e02ff */
[C---:B------:R-:W-:Y:S01]  /*5730*/  ISETP.GE.AND P0, PT, R3.reuse, R0, PT ;  /* 0x000000000300720c */ /* 0x040fe20003f06270 */
[C---:B------:R-:W-:Y:S03]  /*5740*/  IMAD.HI.U32 R0, R3.reuse, R22, RZ ;  /* 0x0000001603007227 */ /* 0x040fe600078e00ff */
[C---:B------:R-:W-:Y:S02]  /*5750*/  ISETP.GE.OR P0, PT, R2.reuse, R5, P0 ;  /* 0x000000050200720c */ /* 0x040fe40000706670 */
[----:B------:R-:W-:Y:S04]  /*5760*/  SHF.R.U32.HI R0, RZ, R23, R0 ;  /* 0x00000017ff007219 */ /* 0x000fe80000011600 */
[C---:B------:R-:W-:Y:S05]  /*5770*/  SEL R6, R3.reuse, R0, !P2 ;  /* 0x0000000003067207 */ /* 0x040fea0005000000 */
        /* <DEDUP_REMOVED lines=14> */
[----:B------:R-:W-:Y:S07]  /*5860*/  IMAD R29, R3, R24, R29 ;  /* 0x00000018031d7224 */ /* 0x000fee00078e021d */
.L_x_86:
[----:B-1----:R-:W-:Y:S01]  /*5870*/  @!P1 ISETP.NE.AND P0, PT, R8, 0x1, PT ;  /* 0x000000010800980c */ /* 0x002fe20003f05270 */
[----:B------:R-:W-:Y:S01]  /*5880*/  @!P1 IMAD.HI.U32 R2, R29, R9, RZ ;  /* 0x000000091d029227 */ /* 0x000fe200078e00ff */
[----:B------:R-:W-:Y:S01]  /*5890*/  R2UR UR42, R15 ;  /* 0x000000000f2a72ca */ /* 0x000fe200000e0000 */
[----:B------:R-:W-:Y:S01]  /*58a0*/  BSSY.RECONVERGENT B6, `(.L_x_87) ;  /* 0x0000031000067945 */ /* 0x000fe20003800200 */
[----:B------:R-:W-:Y:S01]  /*58b0*/  R2UR UR41, R14 ;  /* 0x000000000e2972ca */ /* 0x000fe200000e0000 */
[----:B------:R-:W-:Y:S01]  /*58c0*/  @!P1 IMAD.HI.U32 R0, R30, R10, RZ ;  /* 0x0000000a1e009227 */ /* 0x000fe200078e00ff */
[----:B------:R-:W-:Y:S02]  /*58d0*/  @!P1 SHF.R.U32.HI R2, RZ, R12, R2 ;  /* 0x0000000cff029219 */ /* 0x000fe40000011602 */
[----:B------:R-:W-:Y:S01]  /*58e0*/  @!P1 ISETP.NE.AND P2, PT, R7, 0x1, PT ;  /* 0x000000010700980c */ /* 0x000fe20003f45270 */
[----:B------:R-:W-:Y:S01]  /*58f0*/  VIADD R79, R79, 0x1 ;  /* 0x000000014f4f7836 */ /* 0x000fe20000000000 */
[----:B------:R-:W-:Y:S02]  /*5900*/  @!P1 SEL R2, R29, R2, !P0 ;  /* 0x000000021d029207 */ /* 0x000fe40004000000 */
[----:B------:R-:W-:Y:S02]  /*5910*/  @!P1 SHF.R.U32.HI R0, RZ, R11, R0 ;  /* 0x0000000bff009219 */ /* 0x000fe40000011600 */
[----:B------:R-:W-:Y:S01]  /*5920*/  LOP3.LUT P0, RZ, R70, 0x3f0, RZ, 0xc0, !PT ;  /* 0x000003f046ff7812 */ /* 0x000fe2000780c0ff */
[----:B------:R-:W-:Y:S01]  /*5930*/  USHF.L.U32 UR42, UR42, 0x6, URZ ;  /* 0x000000062a2a7899 */ /* 0x000fe200080006ff */
[----:B------:R-:W-:Y:S01]  /*5940*/  @!P1 SEL R3, R30, R0, !P2 ;  /* 0x000000001e039207 */ /* 0x000fe20005000000 */
[----:B------:R-:W-:Y:S01]  /*5950*/  USHF.L.U32 UR41, UR41, 0x8, URZ ;  /* 0x0000000829297899 */ /* 0x000fe200080006ff */
[----:B------:R-:W-:Y:S03]  /*5960*/  @P4 SHF.R.U32.HI R71, RZ, 0x10, R17 ;  /* 0x00000010ff474819 */ /* 0x000fe60000011611 */
[----:B------:R-:W-:Y:S02]  /*5970*/  @!P1 IMAD.IADD R0, R2, 0x1, -R3 ;  /* 0x0000000102009824 */ /* 0x000fe400078e0a03 */
[----:B------:R-:W-:Y:S02]  /*5980*/  @!P1 IMAD.IADD R2, R3, 0x1, -R2 ;  /* 0x0000000103029824 */ /* 0x000fe400078e0a02 */
[----:B------:R-:W-:Y:S02]  /*5990*/  @!P1 IMAD R30, R0, R7, R30 ;  /* 0x00000007001e9224 */ /* 0x000fe400078e021e */
[----:B------:R-:W-:Y:S01]  /*59a0*/  @!P1 IMAD R29, R2, R8, R29 ;  /* 0x00000008021d9224 */ /* 0x000fe200078e021d */
[----:B------:R-:W-:Y:S06]  /*59b0*/  @!P0 BRA `(.L_x_88) ;  /* 0x00000000007c8947 */ /* 0x000fec0003800000 */
[----:B------:R-:W1:Y:S01]  /*59c0*/  LDCU.64 UR8, c[0x4][0x80] ;  /* 0x01001000ff0877ac */ /* 0x000e620008000a00 */
[----:B------:R-:W-:Y:S01]  /*59d0*/  MOV R2, 0x0 ;  /* 0x0000000000027802 */ /* 0x000fe20000000f00 */
[----:B------:R-:W-:Y:S02]  /*59e0*/  HFMA2 R12, -RZ, RZ, 0, 5.9604644775390625e-08 ;  /* 0x00000001ff0c7431 */ /* 0x000fe400000001ff */
[----:B------:R-:W-:Y:S01]  /*59f0*/  IMAD.MOV.U32 R8, RZ, RZ, 0x70 ;  /* 0x00000070ff087424 */ /* 0x000fe200078e00ff */
[----:B------:R2:W3:Y:S01]  /*5a00*/  LDC.64 R14, c[0x4][R2] ;  /* 0x01000000020e7b82 */ /* 0x0004e20000000a00 */
[----:B------:R-:W4:Y:S01]  /*5a10*/  LDCU.64 UR6, c[0x4][0x88] ;  /* 0x01001100ff0677ac */ /* 0x000f220008000a00 */
[----:B------:R-:W-:Y:S01]  /*5a20*/  IMAD.MOV.U32 R13, RZ, RZ, RZ ;  /* 0x000000ffff0d7224 */ /* 0x000fe200078e00ff */
[----:B------:R-:W2:Y:S01]  /*5a30*/  LDCU.64 UR4, c[0x4][0x8] ;  /* 0x01000100ff0477ac */ /* 0x000ea20008000a00 */
[----:B-1----:R-:W-:Y:S01]  /*5a40*/  MOV R5, UR9 ;  /* 0x0000000900057c02 */ /* 0x002fe20008000f00 */
[----:B------:R-:W-:Y:S01]  /*5a50*/  IMAD.U32 R4, RZ, RZ, UR8 ;  /* 0x00000008ff047e24 */ /* 0x000fe2000f8e00ff */
[----:B----4-:R-:W-:Y:S01]  /*5a60*/  MOV R7, UR7 ;  /* 0x0000000700077c02 */ /* 0x010fe20008000f00 */
[----:B------:R-:W-:Y:S01]  /*5a70*/  IMAD.U32 R6, RZ, RZ, UR6 ;  /* 0x00000006ff067e24 */ /* 0x000fe2000f8e00ff */
[----:B--2---:R-:W-:Y:S01]  /*5a80*/  MOV R11, UR5 ;  /* 0x00000005000b7c02 */ /* 0x004fe20008000f00 */
[----:B------:R-:W-:Y:S02]  /*5a90*/  IMAD.U32 R10, RZ, RZ, UR4 ;  /* 0x00000004ff0a7e24 */ /* 0x000fe4000f8e00ff */
[----:B------:R-:W-:Y:S07]  /*5aa0*/  LEPC R20, `(.L_x_89) ;  /* 0x000000001014794e */ /* 0x000fee0000000000 */
[----:B---3-5:R-:W-:Y:S05]  /*5ab0*/  CALL.ABS.NOINC R14 ;  /* 0x000000000e007343 */ /* 0x028fea0003c00000 */
.L_x_89:
[----:B------:R-:W1:Y:S01]  /*5ac0*/  LDCU.64 UR8, c[0x4][0x80] ;  /* 0x01001000ff0877ac */ /* 0x000e620008000a00 */
[----:B------:R-:W2:Y:S01]  /*5ad0*/  LDC.64 R2, c[0x4][R2] ;  /* 0x0100000002027b82 */ /* 0x000ea20000000a00 */
[----:B------:R-:W-:Y:S02]  /*5ae0*/  HFMA2 R12, -RZ, RZ, 0, 5.9604644775390625e-08 ;  /* 0x00000001ff0c7431 */ /* 0x000fe400000001ff */
[----:B------:R-:W-:Y:S02]  /*5af0*/  IMAD.MOV.U32 R8, RZ, RZ, 0x70 ;  /* 0x00000070ff087424 */ /* 0x000fe400078e00ff */
[----:B------:R-:W-:Y:S01]  /*5b00*/  IMAD.MOV.U32 R13, RZ, RZ, RZ ;  /* 0x000000ffff0d7224 */ /* 0x000fe200078e00ff */
[----:B------:R-:W3:Y:S01]  /*5b10*/  LDCU.64 UR6, c[0x4][0x88] ;  /* 0x01001100ff0677ac */ /* 0x000ee20008000a00 */
[----:B------:R-:W4:Y:S01]  /*5b20*/  LDCU.64 UR4, c[0x4][0x8] ;  /* 0x01000100ff0477ac */ /* 0x000f220008000a00 */
[----:B-1----:R-:W-:Y:S02]  /*5b30*/  MOV R4, UR8 ;  /* 0x0000000800047c02 */ /* 0x002fe40008000f00 */
[----:B------:R-:W-:Y:S02]  /*5b40*/  MOV R5, UR9 ;  /* 0x0000000900057c02 */ /* 0x000fe40008000f00 */
[----:B---3--:R-:W-:Y:S01]  /*5b50*/  MOV R7, UR7 ;  /* 0x0000000700077c02 */ /* 0x008fe20008000f00 */
[----:B------:R-:W-:Y:S01]  /*5b60*/  IMAD.U32 R6, RZ, RZ, UR6 ;  /* 0x00000006ff067e24 */ /* 0x000fe2000f8e00ff */
[----:B----4-:R-:W-:Y:S01]  /*5b70*/  MOV R11, UR5 ;  /* 0x00000005000b7c02 */ /* 0x010fe20008000f00 */
[----:B------:R-:W-:Y:S02]  /*5b80*/  IMAD.U32 R10, RZ, RZ, UR4 ;  /* 0x00000004ff0a7e24 */ /* 0x000fe4000f8e00ff */
[----:B------:R-:W-:Y:S07]  /*5b90*/  LEPC R20, `(.L_x_88) ;  /* 0x000000001014794e */ /* 0x000fee0000000000 */
[----:B--2---:R-:W-:Y:S05]  /*5ba0*/  CALL.ABS.NOINC R2 ;  /* 0x0000000002007343 */ /* 0x004fea0003c00000 */
.L_x_88:
[----:B------:R-:W-:Y:S05]  /*5bb0*/  BSYNC.RECONVERGENT B6 ;  /* 0x0000000000067941 */ /* 0x000fea0003800200 */
.L_x_87:
[----:B------:R-:W-:Y:S01]  /*5bc0*/  ISETP.NE.U32.AND P4, PT, R58, RZ, PT ;  /* 0x000000ff3a00720c */ /* 0x000fe20003f85070 */
[----:B------:R-:W-:Y:S01]  /*5bd0*/  UISETP.NE.AND UP2, UPT, UR50, URZ, UPT ;  /* 0x000000ff3200728c */ /* 0x000fe2000bf45270 */
[----:B------:R-:W-:Y:S01]  /*5be0*/  ISETP.NE.U32.AND P2, PT, RZ, UR38, PT ;  /* 0x00000026ff007c0c */ /* 0x000fe2000bf45070 */
[----:B------:R-:W-:Y:S01]  /*5bf0*/  UISETP.NE.U32.AND UP1, UPT, UR44, URZ, UPT ;  /* 0x000000ff2c00728c */ /* 0x000fe2000bf25070 */
[----:B------:R-:W-:Y:S01]  /*5c00*/  ISETP.NE.AND.EX P4, PT, R59, RZ, PT, P4 ;  /* 0x000000ff3b00720c */ /* 0x000fe20003f85340 */
[----:B------:R-:W-:Y:S01]  /*5c10*/  UPLOP3.LUT UP0, UPT, UPT, UPT, UPT, 0x40, 0x4 ;  /* 0x000000000004789c */ /* 0x000fe20003f0e870 */
[----:B------:R-:W-:Y:S01]  /*5c20*/  ISETP.NE.AND.EX P2, PT, RZ, UR39, PT, P2 ;  /* 0x00000027ff007c0c */ /* 0x000fe2000bf45320 */
[----:B------:R-:W-:Y:S01]  /*5c30*/  UISETP.NE.AND.EX UP1, UPT, UR45, URZ, UPT, UP1 ;  /* 0x000000ff2d00728c */ /* 0x000fe2000bf25310 */
[----:B------:R-:W-:Y:S04]  /*5c40*/  PLOP3.LUT P1, PT, PT, PT, UP2, 0x80, 0x8 ;  /* 0x000000000008781c */ /* 0x000fe80003f2f028 */
[----:B------:R-:W-:Y:S06]  /*5c50*/  @UP2 UPLOP3.LUT UP0, UPT, UPT, UPT, UP1, 0x80, 0x8 ;  /* 0x000000000008289c */ /* 0x000fec0003f0f010 */
[----:B------:R-:W-:Y:S01]  /*5c60*/  PLOP3.LUT P0, PT, PT, PT, UP0, 0x80, 0x8 ;  /* 0x000000000008781c */ /* 0x000fe20003f0f008 */
[----:B------:R-:W-:Y:S01]  /*5c70*/  @!UPT UIADD3 URZ, UPT, UPT, URZ, URZ, URZ ;  /* 0x000000fffffff290 */ /* 0x000fe2000fffe0ff */
[----:B------:R-:W-:Y:S11]  /*5c80*/  BRA.U !UP1, `(.L_x_90) ;  /* 0x0000000109387547 */ /* 0x000ff6000b800000 */
[----:B------:R-:W-:Y:S01]  /*5c90*/  UISETP.NE.U32.AND UP0, UPT, UR38, URZ, UPT ;  /* 0x000000ff2600728c */ /* 0x000fe2000bf05070 */
[----:B------:R-:W-:Y:S02]  /*5ca0*/  HFMA2 R0, -RZ, RZ, 0, 5.9604644775390625e-08 ;  /* 0x00000001ff007431 */ /* 0x000fe400000001ff */
[----:B------:R-:W-:Y:S01]  /*5cb0*/  IMAD.MOV.U32 R64, RZ, RZ, 0x1 ;  /* 0x00000001ff407424 */ /* 0x000fe200078e00ff */
[----:B------:R-:W-:Y:S06]  /*5cc0*/  UISETP.NE.AND.EX UP0, UPT, UR39, URZ, UPT, UP0 ;  /* 0x000000ff2700728c */ /* 0x000fec000bf05300 */
[----:B------:R-:W-:Y:S05]  /*5cd0*/  PLOP3.LUT P3, PT, PT, PT, UP0, 0x80, 0x8 ;  /* 0x000000000008781c */ /* 0x000fea0003f6f008 */
[----:B------:R-:W1:Y:S01]  /*5ce0*/  @UP0 LDCU.64 UR6, c[0x0][0x888] ;  /* 0x00011100ff0607ac */ /* 0x000e620008000a00 */
[----:B------:R-:W-:Y:S07]  /*5cf0*/  @UP0 UIMAD UR4, UR36, UR44, URZ ;  /* 0x0000002c240402a4 */ /* 0x000fee000f8e02ff */
[----:B------:R-:W-:Y:S01]  /*5d00*/  @!P3 PRMT R64, R0, 0x7610, R64 ;  /* 0x000076100040b816 */ /* 0x000fe20000000040 */
[----:B-1----:R-:W-:Y:S03]  /*5d10*/  @UP0 UIMAD.WIDE UR6, UR4, 0x4, UR6 ;  /* 0x00000004040608a5 */ /* 0x002fe6000f8e0206 */
[----:B------:R-:W1:Y:S03]  /*5d20*/  @!UP0 LDCU UR4, c[0x0][0x880] ;  /* 0x00011000ff0487ac */ /* 0x000e660008000800 */
[----:B------:R-:W-:Y:S01]  /*5d30*/  IMAD.U32 R2, RZ, RZ, UR6 ;  /* 0x00000006ff027e24 */ /* 0x000fe2000f8e00ff */
[----:B------:R-:W-:Y:S05]  /*5d40*/  MOV R3, UR7 ;  /* 0x0000000700037c02 */ /* 0x000fea0008000f00 */
[----:B-----5:R2:W5:Y:S02]  /*5d50*/  @P3 LDG.E R35, desc[UR46][R2.64] ;  /* 0x0000002e02233981 */ /* 0x020564000c1e1900 */
[----:B-12---:R-:W-:Y:S02]  /*5d60*/  @!P3 IMAD.U32 R35, RZ, RZ, UR4 ;  /* 0x00000004ff23be24 */ /* 0x006fe4000f8e00ff */
.L_x_90:
[----:B------:R-:W-:Y:S05]  /*5d70*/  @!P4 BRA `(.L_x_91) ;  /* 0x000000000020c947 */ /* 0x000fea0003800000 */
[----:B------:R-:W-:Y:S04]  /*5d80*/  ISETP.NE.U32.AND P3, PT, R56, RZ, PT ;  /* 0x000000ff3800720c */ /* 0x000fe80003f65070 */
[----:B------:R-:W-:Y:S11]  /*5d90*/  ISETP.NE.AND.EX P3, PT, R57, RZ, PT, P3 ;  /* 0x000000ff3900720c */ /* 0x000ff60003f65330 */
[----:B------:R-:W-:Y:S02]  /*5da0*/  @!UPT UIADD3 URZ, UPT, UPT, URZ, URZ, URZ ;  /* 0x000000fffffff290 */ /* 0x000fe4000fffe0ff */
[----:B------:R-:W1:Y:S01]  /*5db0*/  @P3 LDC.64 R2, c[0x0][0x8a8] ;  /* 0x00022a00ff023b82 */ /* 0x000e620000000a00 */
[----:B------:R-:W-:Y:S04]  /*5dc0*/  @P3 IMAD R0, R58, UR36, RZ ;  /* 0x000000243a003c24 */ /* 0x000fe8000f8e02ff */
[----:B-1----:R-:W-:Y:S05]  /*5dd0*/  @P3 IMAD.WIDE R2, R0, 0x4, R2 ;  /* 0x0000000400023825 */ /* 0x002fea00078e0202 */
[----:B-----5:R1:W5:Y:S02]  /*5de0*/  @P3 LDG.E R33, desc[UR46][R2.64] ;  /* 0x0000002e02213981 */ /* 0x020364000c1e1900 */
[----:B-1----:R-:W2:Y:S02]  /*5df0*/  @!P3 LDC R33, c[0x0][0x8a0] ;  /* 0x00022800ff21bb82 */ /* 0x002ea40000000800 */
.L_x_91:
[----:B-----5:R-:W-:Y:S01]  /*5e00*/  FSETP.NEU.AND P3, PT, R35, RZ, PT ;  /* 0x000000ff2300720b */ /* 0x020fe20003f6d000 */
[----:B------:R-:W-:Y:S01]  /*5e10*/  IMAD.SHL.U32 R88, R68, 0x4, RZ ;  /* 0x0000000444587824 */ /* 0x000fe200078e00ff */
[----:B------:R-:W-:Y:S01]  /*5e20*/  SEL R4, RZ, 0xffffffff, P2 ;  /* 0xffffffffff047807 */ /* 0x000fe20001000000 */
[----:B------:R-:W-:Y:S01]  /*5e30*/  BSSY B1, `(.L_x_92) ;  /* 0x0000042000017945 */ /* 0x000fe20003800000 */
[----:B------:R-:W-:Y:S01]  /*5e40*/  @P1 LOP3.LUT P2, RZ, R64, 0xff, RZ, 0xc0, !PT ;  /* 0x000000ff40ff1812 */ /* 0x000fe2000784c0ff */
[----:B------:R-:W-:Y:S01]  /*5e50*/  VIADD R83, R88, UR48 ;  /* 0x0000003058537c36 */ /* 0x000fe20008000000 */
[----:B------:R-:W-:Y:S01]  /*5e60*/  @P1 SEL R0, RZ, 0xffffffff, P3 ;  /* 0xffffffffff001807 */ /* 0x000fe20001800000 */
[----:B------:R-:W-:Y:S01]  /*5e70*/  IMAD.MOV.U32 R89, RZ, RZ, 0x1 ;  /* 0x00000001ff597424 */ /* 0x000fe200078e00ff */
[----:B------:R-:W-:Y:S01]  /*5e80*/  LEA R85, R31, UR48, 0x3 ;  /* 0x000000301f557c11 */ /* 0x000fe2000f8e18ff */
[----:B------:R-:W-:Y:S01]  /*5e90*/  IMAD.MOV.U32 R87, RZ, RZ, RZ ;  /* 0x000000ffff577224 */ /* 0x000fe200078e00ff */
[----:B------:R-:W-:Y:S02]  /*5ea0*/  @P0 SEL R0, R4, R0, !P2 ;  /* 0x0000000004000207 */ /* 0x000fe40005000000 */
[----:B------:R-:W-:Y:S02]  /*5eb0*/  CS2R R54, SRZ ;  /* 0x0000000000367805 */ /* 0x000fe4000001ff00 */
[----:B------:R-:W-:Y:S02]  /*5ec0*/  SHF.L.U32 R2, R73, 0x1f, RZ ;  /* 0x0000001f49027819 */ /* 0x000fe400000006ff */
[----:B------:R-:W-:Y:S02]  /*5ed0*/  CS2R R52, SRZ ;  /* 0x0000000000347805 */ /* 0x000fe4000001ff00 */
[----:B------:R-:W-:Y:S02]  /*5ee0*/  @P1 LOP3.LUT R0, R0, 0x1, RZ, 0xc0, !PT ;  /* 0x0000000100001812 */ /* 0x000fe400078ec0ff */
[----:B------:R-:W-:Y:S02]  /*5ef0*/  CS2R R50, SRZ ;  /* 0x0000000000327805 */ /* 0x000fe4000001ff00 */
[----:B------:R-:W-:Y:S02]  /*5f00*/  PLOP3.LUT P2, PT, PT, PT, UP1, 0x80, 0x8 ;  /* 0x000000000008781c */ /* 0x000fe40003f4f018 */
[----:B------:R-:W-:Y:S02]  /*5f10*/  CS2R R48, SRZ ;  /* 0x0000000000307805 */ /* 0x000fe4000001ff00 */
[----:B------:R-:W-:Y:S02]  /*5f20*/  ISETP.NE.U32.OR P6, PT, R0, 0x1, !P1 ;  /* 0x000000010000780c */ /* 0x000fe40004fc5470 */
[----:B------:R-:W-:Y:S02]  /*5f30*/  CS2R R46, SRZ ;  /* 0x00000000002e7805 */ /* 0x000fe4000001ff00 */
[----:B------:R-:W-:Y:S02]  /*5f40*/  LEA.HI R34, R31, R31, RZ, 0x1 ;  /* 0x0000001f1f227211 */ /* 0x000fe400078f08ff */
[----:B------:R-:W-:Y:S02]  /*5f50*/  CS2R R44, SRZ ;  /* 0x00000000002c7805 */ /* 0x000fe4000001ff00 */
[----:B------:R-:W-:Y:S02]  /*5f60*/  LOP3.LUT P4, R78, R64, 0xff, RZ, 0xc0, !PT ;  /* 0x000000ff404e7812 */ /* 0x000fe4000788c0ff */
[----:B------:R-:W-:Y:S02]  /*5f70*/  CS2R R42, SRZ ;  /* 0x00000000002a7805 */ /* 0x000fe4000001ff00 */
[----:B------:R-:W-:Y:S02]  /*5f80*/  SEL R3, RZ, 0xffffffff, P3 ;  /* 0xffffffffff037807 */ /* 0x000fe40001800000 */
[----:B------:R-:W-:Y:S02]  /*5f90*/  CS2R R40, SRZ ;  /* 0x0000000000287805 */ /* 0x000fe4000001ff00 */
[----:B------:R-:W-:Y:S01]  /*5fa0*/  P2R R80, PR, RZ, 0x40 ;  /* 0x00000040ff507803 */ /* 0x000fe20000000000 */
[----:B------:R-:W-:Y:S01]  /*5fb0*/  VIADD R82, R83, 0x400 ;  /* 0x0000040053527836 */ /* 0x000fe20000000000 */
[----:B------:R-:W-:Y:S01]  /*5fc0*/  @P2 SEL R3, R4, R3, !P4 ;  /* 0x0000000304032207 */ /* 0x000fe20006000000 */
[----:B------:R-:W-:Y:S01]  /*5fd0*/  IMAD.IADD R81, R74, 0x1, R83 ;  /* 0x000000014a517824 */ /* 0x000fe200078e0253 */
[----:B------:R-:W-:Y:S02]  /*5fe0*/  @P6 SHF.L.U32 R0, RZ, 0x1f, RZ ;  /* 0x0000001fff006819 */ /* 0x000fe400000006ff */
[----:B------:R-:W-:Y:S02]  /*5ff0*/  LOP3.LUT R3, R3, 0x1, RZ, 0xc0, !PT ;  /* 0x0000000103037812 */ /* 0x000fe400078ec0ff */
[----:B------:R1:W3:Y:S02]  /*6000*/  @P6 SYNCS.PHASECHK.TRANS64.TRYWAIT P1, [UR48+0x20], R0 ;  /* 0x00002000ff0065a7 */ /* 0x0002e40008021130 */
[----:B------:R-:W-:Y:S04]  /*6010*/  ISETP.NE.U32.AND P5, PT, R3, 0x1, PT ;  /* 0x000000010300780c */ /* 0x000fe80003fa5070 */
[----:B------:R-:W-:Y:S01]  /*6020*/  P2R R90, PR, RZ, 0x20 ;  /* 0x00000020ff5a7803 */ /* 0x000fe20000000000 */
[----:B------:R4:W2:Y:S01]  /*6030*/  SYNCS.PHASECHK.TRANS64.TRYWAIT P0, [R85+URZ+0x90], R2 ;  /* 0x00009002550075a7 */ /* 0x0008a200080011ff */
[C---:B-1----:R-:W-:Y:S01]  /*6040*/  IMAD.SHL.U32 R0, R34.reuse, 0x80, RZ ;  /* 0x0000008022007824 */ /* 0x042fe200078e00ff */
[----:B------:R-:W-:Y:S04]  /*6050*/  LOP3.LUT R34, R34, 0xffe, RZ, 0xc0, !PT ;  /* 0x00000ffe22227812 */ /* 0x000fe800078ec0ff */
[----:B------:R-:W-:Y:S01]  /*6060*/  LOP3.LUT R0, R0, 0xffffff00, RZ, 0xc0, !PT ;  /* 0xffffff0000007812 */ /* 0x000fe200078ec0ff */
[----:B------:R-:W-:Y:S04]  /*6070*/  IMAD.IADD R34, R31, 0x1, -R34 ;  /* 0x000000011f227824 */ /* 0x000fe800078e0a22 */
[----:B------:R-:W-:Y:S04]  /*6080*/  IMAD.IADD R0, R32, 0x1, R0 ;  /* 0x0000000120007824 */ /* 0x000fe800078e0200 */
[----:B------:R-:W-:Y:S01]  /*6090*/  IMAD R34, R34, 0x100000, R0 ;  /* 0x0010000022227824 */ /* 0x000fe200078e0200 */
[----:B---3--:R-:W-:Y:S01]  /*60a0*/  @P6 SEL R89, RZ, 0x1, !P1 ;  /* 0x00000001ff596807 */ /* 0x008fe20004800000 */
[----:B----4-:R-:W-:Y:S06]  /*60b0*/  @!P6 BRA `(.L_x_93) ;  /* 0x000000000064e947 */ /* 0x010fec0003800000 */
[----:B------:R-:W-:Y:S01]  /*60c0*/  @P5 IMAD R5, R75, 0x4, R82 ;  /* 0x000000044b055824 */ /* 0x000fe200078e0252 */
[----:B------:R-:W-:Y:S01]  /*60d0*/  ISETP.NE.AND P1, PT, R89, RZ, PT ;  /* 0x000000ff5900720c */ /* 0x000fe20003f25270 */
[----:B------:R-:W-:Y:S01]  /*60e0*/  IMAD.MOV.U32 R54, RZ, RZ, RZ ;  /* 0x000000ffff367224 */ /* 0x000fe200078e00ff */
[----:B------:R-:W-:Y:S01]  /*60f0*/  BSSY B0, `(.L_x_94) ;  /* 0x000000d000007945 */ /* 0x000fe20003800000 */
[----:B------:R-:W-:Y:S01]  /*6100*/  @P5 IMAD.IADD R4, R74, 0x1, R5 ;  /* 0x000000014a045824 */ /* 0x000fe200078e0205 */
[----:B------:R-:W-:Y:S02]  /*6110*/  CS2R R50, SRZ ;  /* 0x0000000000327805 */ /* 0x000fe4000001ff00 */
[----:B------:R-:W-:Y:S02]  /*6120*/  CS2R R48, SRZ ;  /* 0x0000000000307805 */ /* 0x000fe4000001ff00 */
[----:B------:R-:W-:Y:S02]  /*6130*/  CS2R R52, SRZ ;  /* 0x0000000000347805 */ /* 0x000fe4000001ff00 */
[----:B------:R-:W-:Y:S02]  /*6140*/  CS2R R42, SRZ ;  /* 0x00000000002a7805 */ /* 0x000fe4000001ff00 */
[----:B------:R-:W-:Y:S02]  /*6150*/  CS2R R40, SRZ ;  /* 0x0000000000287805 */ /* 0x000fe4000001ff00 */
[----:B------:R-:W-:Y:S02]  /*6160*/  CS2R R46, SRZ ;  /* 0x00000000002e7805 */ /* 0x000fe4000001ff00 */
[----:B------:R-:W-:Y:S01]  /*6170*/  CS2R R44, SRZ ;  /* 0x00000000002c7805 */ /* 0x000fe2000001ff00 */
[----:B------:R-:W-:Y:S06]  /*6180*/  @P1 BRA `(.L_x_95) ;  /* 0x00000000000c1947 */ /* 0x000fec0003800000 */
[----:B------:R-:W-:Y:S04]  /*6190*/  SHF.L.U32 R3, RZ, 0x1f, RZ ;  /* 0x0000001fff037819 */ /* 0x000fe800000006ff */
[----:B------:R-:W1:Y:S02]  /*61a0*/  SYNCS.PHASECHK.TRANS64.TRYWAIT P1, [UR48+0x20], R3 ;  /* 0x00002003ff0075a7 */ /* 0x000e640008021130 */
[----:B-1----:R-:W-:Y:S05]  /*61b0*/  @!P1 BRA `(.L_x_96) ;  /* 0x00000048006c9947 */ /* 0x002fea0003800000 */
.L_x_95:
[----:B------:R-:W-:Y:S05]  /*61c0*/  BSYNC B0 ;  /* 0x0000000000007941 */ /* 0x000fea0003800000 */
.L_x_94:
[----:B------:R-:W-:Y:S01]  /*61d0*/  ISETP.NE.AND P1, PT, R90, RZ, PT ;  /* 0x000000ff5a00720c */ /* 0x000fe20003f25270 */
[----:B------:R-:W-:Y:S11]  /*61e0*/  HFMA2 R87, -RZ, RZ, 0, 5.9604644775390625e-08 ;  /* 0x00000001ff577431 */ /* 0x000ff600000001ff */
[----:B------:R-:W-:Y:S01]  /*61f0*/  @!UPT UIADD3 URZ, UPT, UPT, URZ, URZ, URZ ;  /* 0x000000fffffff290 */ /* 0x000fe2000fffe0ff */
[----:B------:R-:W-:Y:S05]  /*6200*/  @P1 WARPSYNC.ALL ;  /* 0x0000000000001948 */ /* 0x000fea0003800000 */
[----:B------:R3:W4:Y:S04]  /*6210*/  @P1 LDSM.16.M88.4 R48, [R5] ;  /* 0x000000000530183b */ /* 0x0007280000000200 */
[----:B------:R3:W1:Y:S04]  /*6220*/  @P1 LDSM.16.M88.4 R52, [R4] ;  /* 0x000000000434183b */ /* 0x0006680000000200 */
[----:B------:R3:W1:Y:S04]  /*6230*/  @P1 LDSM.16.M88.4 R40, [R88+UR48+0x400] ;  /* 0x000400305828183b */ /* 0x0006680008000200 */
[----:B------:R3:W1:Y:S02]  /*6240*/  @P1 LDSM.16.M88.4 R44, [R81+0x400] ;  /* 0x00040000512c183b */ /* 0x0006640000000200 */
.L_x_93:
[----:B------:R-:W-:Y:S05]  /*6250*/  BSYNC B1 ;  /* 0x0000000000017941 */ /* 0x000fea0003800000 */
.L_x_92:
[----:B-1----:R-:W-:Y:S04]  /*6260*/  SHF.R.U32.HI R0, RZ, 0x15, R34 ;  /* 0x00000015ff007819 */ /* 0x002fe80000011622 */
[----:B------:R-:W-:Y:S01]  /*6270*/  LOP3.LUT P1, RZ, R0, 0x3, R69, 0x48, !PT ;  /* 0x0000000300ff7812 */ /* 0x000fe20007824845 */
[----:B------:R-:W-:Y:S01]  /*6280*/  @!UPT UIADD3 URZ, UPT, UPT, URZ, URZ, URZ ;  /* 0x000000fffffff290 */ /* 0x000fe2000fffe0ff */
[----:B--2---:R-:W-:Y:S11]  /*6290*/  @P0 BRA `(.L_x_97) ;  /* 0x0000000000080947 */ /* 0x004ff60003800000 */
[----:B------:R-:W1:Y:S02]  /*62a0*/  SYNCS.PHASECHK.TRANS64.TRYWAIT P0, [R85+URZ+0x90], R2 ;  /* 0x00009002550075a7 */ /* 0x000e6400080011ff */
[----:B-1----:R-:W-:Y:S05]  /*62b0*/  @!P0 BRA `(.L_x_98) ;  /* 0x0000004800448947 */ /* 0x002fea0003800000 */
.L_x_97:
[----:B------:R-:W-:Y:S05]  /*62c0*/  @!P1 BRA `(.L_x_99) ;  /* 0x0000000000409947 */ /* 0x000fea0003800000 */
[----:B------:R-:W3:Y:S01]  /*62d0*/  LDCU.64 UR8, c[0x4][0x70] ;  /* 0x01000e00ff0877ac */ /* 0x000ee20008000a00 */
[----:B------:R-:W-:Y:S01]  /*62e0*/  MOV R3, 0x0 ;  /* 0x0000000000037802 */ /* 0x000fe20000000f00 */
[----:B------:R-:W-:Y:S02]  /*62f0*/  HFMA2 R12, -RZ, RZ, 0, 5.9604644775390625e-08 ;  /* 0x00000001ff0c7431 */ /* 0x000fe400000001ff */
[----:B------:R-:W-:Y:S02]  /*6300*/  IMAD.MOV.U32 R8, RZ, RZ, 0x192 ;  /* 0x00000192ff087424 */ /* 0x000fe400078e00ff */
[----:B------:R-:W-:Y:S01]  /*6310*/  IMAD.MOV.U32 R13, RZ, RZ, RZ ;  /* 0x000000ffff0d7224 */ /* 0x000fe200078e00ff */
[----:B------:R-:W2:Y:S01]  /*6320*/  LDCU.64 UR6, c[0x4][0x78] ;  /* 0x01000f00ff0677ac */ /* 0x000ea20008000a00 */
[----:B-1----:R-:W1:Y:S01]  /*6330*/  LDC.64 R2, c[0x4][R3] ;  /* 0x0100000003027b82 */ /* 0x002e620000000a00 */
[----:B------:R-:W5:Y:S01]  /*6340*/  LDCU.64 UR4, c[0x4][0x10] ;  /* 0x01000200ff0477ac */ /* 0x000f620008000a00 */
[----:B---3--:R-:W-:Y:S01]  /*6350*/  MOV R5, UR9 ;  /* 0x0000000900057c02 */ /* 0x008fe20008000f00 */
[----:B------:R-:W-:Y:S01]  /*6360*/  IMAD.U32 R4, RZ, RZ, UR8 ;  /* 0x00000008ff047e24 */ /* 0x000fe2000f8e00ff */
[----:B--2---:R-:W-:Y:S01]  /*6370*/  MOV R7, UR7 ;  /* 0x0000000700077c02 */ /* 0x004fe20008000f00 */
[----:B------:R-:W-:Y:S01]  /*6380*/  IMAD.U32 R6, RZ, RZ, UR6 ;  /* 0x00000006ff067e24 */ /* 0x000fe2000f8e00ff */
[----:B-----5:R-:W-:Y:S01]  /*6390*/  MOV R11, UR5 ;  /* 0x00000005000b7c02 */ /* 0x020fe20008000f00 */
[----:B------:R-:W-:Y:S02]  /*63a0*/  IMAD.U32 R10, RZ, RZ, UR4 ;  /* 0x00000004ff0a7e24 */ /* 0x000fe4000f8e00ff */
[----:B------:R-:W-:Y:S07]  /*63b0*/  LEPC R20, `(.L_x_99) ;  /* 0x000000001014794e */ /* 0x000fee0000000000 */
[----:B-1--4-:R-:W-:Y:S05]  /*63c0*/  CALL.ABS.NOINC R2 ;  /* 0x0000000002007343 */ /* 0x012fea0003c00000 */
.L_x_99:
[----:B------:R-:W-:Y:S05]  /*63d0*/  WARPSYNC.ALL ;  /* 0x0000000000007948 */ /* 0x000fea0003800000 */
[----:B------:R-:W-:Y:S01]  /*63e0*/  R2UR UR4, R34 ;  /* 0x00000000220472ca */ /* 0x000fe200000e0000 */
[----:B------:R-:W-:Y:S01]  /*63f0*/  BSSY.RECONVERGENT B0, `(.L_x_100) ;  /* 0x000003c000007945 */ /* 0x000fe20003800200 */
[----:B------:R-:W-:Y:S02]  /*6400*/  SHF.L.U32 R86, R75, 0x2, RZ ;  /* 0x000000024b567819 */ /* 0x000fe400000006ff */
[----:B------:R-:W-:Y:S02]  /*6410*/  ISETP.NE.AND P0, PT, R76, RZ, PT ;  /* 0x000000ff4c00720c */ /* 0x000fe40003f05270 */
[----:B------:R-:W-:Y:S04]  /*6420*/  IADD3 R82, PT, PT, R82, R86, RZ ;  /* 0x0000005652527210 */ /* 0x000fe80007ffe0ff */
[----:B------:R-:W-:Y:S03]  /*6430*/  IADD3 R84, PT, PT, R74, R82, RZ ;  /* 0x000000524a547210 */ /* 0x000fe60007ffe0ff */
[----:B---3--:R-:W2:Y:S02]  /*6440*/  LDTM.16dp128bit.x8 R4, tmem[UR4] ;  /* 0x00000004000479ee */ /* 0x008ea40008180000 */
[C---:B--2---:R-:W-:Y:S01]  /*6450*/  FMUL R0, R33.reuse, R4 ;  /* 0x0000000421007220 */ /* 0x044fe20000400000 */
[C---:B-1----:R-:W-:Y:S01]  /*6460*/  FMUL R2, R33.reuse, R5 ;  /* 0x0000000521027220 */ /* 0x042fe20000400000 */
[C---:B------:R-:W-:Y:S01]  /*6470*/  FMUL R3, R33.reuse, R6 ;  /* 0x0000000621037220 */ /* 0x040fe20000400000 */
[----:B------:R-:W-:Y:S01]  /*6480*/  FMUL R7, R33, R7 ;  /* 0x0000000721077220 */ /* 0x000fe20000400000 */
[----:B------:R-:W-:Y:S01]  /*6490*/  FFMA R36, R35, R40, R0 ;  /* 0x0000002823247223 */ /* 0x000fe20000000000 */
        /* <DEDUP_REMOVED lines=10> */
[----:B------:R1:W-:Y:S01]  /*6540*/  STSM.16.M88.4 [R83+0x400], R36 ;  /* 0x0004002453007844 */ /* 0x0003e20000000200 */
[----:B------:R-:W-:Y:S01]  /*6550*/  FMUL R9, R33, R13 ;  /* 0x0000000d21097220 */ /* 0x000fe20000400000 */
[----:B------:R-:W-:Y:S01]  /*6560*/  FFMA R6, R35, R46, R6 ;  /* 0x0000002e23067223 */ /* 0x000fe20000000006 */
[----:B------:R-:W-:Y:S01]  /*6570*/  FMUL R10, R33, R14 ;  /* 0x0000000e210a7220 */ /* 0x000fe20000400000 */
[----:B------:R-:W-:Y:S01]  /*6580*/  FFMA R7, R35, R47, R11 ;  /* 0x0000002f23077223 */ /* 0x000fe2000000000b */
[----:B------:R-:W-:Y:S01]  /*6590*/  FMUL R15, R33, R15 ;  /* 0x0000000f210f7220 */ /* 0x000fe20000400000 */
[----:B----4-:R-:W-:Y:S01]  /*65a0*/  FFMA R8, R35, R48, R8 ;  /* 0x0000003023087223 */ /* 0x010fe20000000008 */
        /* <DEDUP_REMOVED lines=8> */
[C---:B------:R-:W-:Y:S01]  /*6630*/  FFMA R12, R35.reuse, R52, R12 ;  /* 0x00000034230c7223 */ /* 0x040fe2000000000c */
[C---:B------:R-:W-:Y:S01]  /*6640*/  FFMA R13, R35.reuse, R53, R13 ;  /* 0x00000035230d7223 */ /* 0x040fe2000000000d */
[C---:B------:R-:W-:Y:S01]  /*6650*/  FFMA R14, R35.reuse, R54, R14 ;  /* 0x00000036230e7223 */ /* 0x040fe2000000000e */
[----:B------:R1:W-:Y:S01]  /*6660*/  STSM.16.M88.4 [R82], R8 ;  /* 0x0000000852007844 */ /* 0x0003e20000000200 */
[----:B------:R-:W-:Y:S05]  /*6670*/  FFMA R15, R35, R55, R19 ;  /* 0x00000037230f7223 */ /* 0x000fea0000000013 */
[----:B------:R1:W-:Y:S01]  /*6680*/  STSM.16.M88.4 [R84], R12 ;  /* 0x0000000c54007844 */ /* 0x0003e20000000200 */
[----:B------:R-:W-:Y:S01]  /*6690*/  @!PT LDS RZ, [RZ] ;  /* 0x00000000fffff984 */ /* 0x000fe20000000800 */
[----:B------:R-:W-:Y:S01]  /*66a0*/  @!PT LDS RZ, [RZ] ;  /* 0x00000000fffff984 */ /* 0x000fe20000000800 */
[----:B------:R-:W-:Y:S01]  /*66b0*/  @!PT LDS RZ, [RZ] ;  /* 0x00000000fffff984 */ /* 0x000fe20000000800 */
[----:B------:R-:W-:Y:S01]  /*66c0*/  @!PT LDS RZ, [RZ] ;  /* 0x00000000fffff984 */ /* 0x000fe20000000800 */
[----:B------:R2:W-:Y:S06]  /*66d0*/  MEMBAR.ALL.CTA ;  /* 0x0000000000007992 */ /* 0x0005ec0000008000 */
[----:B--2---:R-:W2:Y:S02]  /*66e0*/  FENCE.VIEW.ASYNC.S ;  /* 0x00000000000073c6 */ /* 0x004ea40000000000 */
[----:B--2---:R-:W-:Y:S06]  /*66f0*/  BAR.SYNC.DEFER_BLOCKING 0x1, 0x80 ;  /* 0x0042000000007b1d */ /* 0x004fec0000010000 */
[----:B------:R-:W-:Y:S05]  /*6700*/  @P0 BRA `(.L_x_101) ;  /* 0x0000000000280947 */ /* 0x000fea0003800000 */
[----:B------:R-:W-:Y:S02]  /*6710*/  UIADD3 UR4, UPT, UPT, UR48, 0x400, URZ ;  /* 0x0000040030047890 */ /* 0x000fe4000fffe0ff */
[----:B------:R-:W-:Y:S01]  /*6720*/  UIADD3 UR6, UP0, UPT, UR52, 0x680, URZ ;  /* 0x0000068034067890 */ /* 0x000fe2000ff1e0ff */
[----:B------:R-:W-:Y:S03]  /*6730*/  UMOV UR43, UR36 ;  /* 0x00000024002b7c82 */ /* 0x000fe60008000000 */
[----:B------:R-:W-:Y:S01]  /*6740*/  MOV R70, UR4 ;  /* 0x0000000400467c02 */ /* 0x000fe20008000f00 */
[----:B------:R-:W-:Y:S03]  /*6750*/  UIADD3.X UR7, UPT, UPT, URZ, UR53, URZ, UP0, !UPT ;  /* 0x00000035ff077290 */ /* 0x000fe600087fe4ff */
[----:B------:R-:W-:Y:S11]  /*6760*/  R2UR UR40, R70 ;  /* 0x00000000462872ca */ /* 0x000ff600000e0000 */
[----:B------:R-:W-:Y:S02]  /*6770*/  @!UPT UIADD3 URZ, UPT, UPT, URZ, URZ, URZ ;  /* 0x000000fffffff290 */ /* 0x000fe4000fffe0ff */
[----:B------:R2:W-:Y:S01]  /*6780*/  UTMASTG.3D [UR40], [UR6] ;  /* 0x00000028060073b5 */ /* 0x0005e20008010000 */
[----:B------:R0:W-:Y:S01]  /*6790*/  UTMACMDFLUSH ;  /* 0x00000000000079b7 */ /* 0x0001e20000000000 */
[----:B--2---:R-:W-:Y:S04]  /*67a0*/  DEPBAR.LE SB0, 0x1 ;  /* 0x000080400000791a */ /* 0x004fe80000000000 */
.L_x_101:
[----:B------:R-:W-:Y:S05]  /*67b0*/  BSYNC.RECONVERGENT B0 ;  /* 0x0000000000007941 */ /* 0x000fea0003800200 */
.L_x_100:
[----:B------:R-:W-:Y:S01]  /*67c0*/  BAR.SYNC.DEFER_BLOCKING 0x1, 0x80 ;  /* 0x0042000000007b1d */ /* 0x000fe20000010000 */
[----:B------:R-:W-:Y:S01]  /*67d0*/  ISETP.NE.AND P1, PT, R80, RZ, PT ;  /* 0x000000ff5000720c */ /* 0x000fe20003f25270 */
[----:B------:R-:W-:Y:S01]  /*67e0*/  UISETP.NE.AND UP0, UPT, UR49, URZ, UPT ;  /* 0x000000ff3100728c */ /* 0x000fe2000bf05270 */
[----:B------:R-:W-:Y:S11]  /*67f0*/  LEA R2, R87, UR48, 0x3 ;  /* 0x0000003057027c11 */ /* 0x000ff6000f8e18ff */
[----:B------:R-:W-:Y:S01]  /*6800*/  @P1 SHF.L.U32 R3, RZ, 0x1f, RZ ;  /* 0x0000001fff031819 */ /* 0x000fe200000006ff */
[----:B------:R-:W-:Y:S06]  /*6810*/  BRA.U !UP0, `(.L_x_102) ;  /* 0x0000000108247547 */ /* 0x000fec000b800000 */
[----:B-1----:R-:W-:Y:S01]  /*6820*/  IMAD.U32 R4, RZ, RZ, UR51 ;  /* 0x00000033ff047e24 */ /* 0x002fe2000f8e00ff */
[----:B------:R-:W-:Y:S01]  /*6830*/  MOV R0, UR37 ;  /* 0x0000002500007c02 */ /* 0x000fe20008000f00 */
[----:B------:R-:W-:Y:S03]  /*6840*/  UIADD3 UR51, UPT, UPT, UR51, 0x1, URZ ;  /* 0x0000000133337890 */ /* 0x000fe6000fffe0ff */
[----:B------:R-:W-:Y:S01]  /*6850*/  @P1 LEA R4, R4, UR48, 0x3 ;  /* 0x0000003004041c11 */ /* 0x000fe2000f8e18ff */
[----:B------:R-:W-:Y:S04]  /*6860*/  UISETP.NE.AND UP0, UPT, UR51, 0x4, UPT ;  /* 0x000000043300788c */ /* 0x000fe8000bf05270 */
[----:B------:R-:W-:Y:S01]  /*6870*/  @P1 VIADD R4, R4, 0x40 ;  /* 0x0000004004041836 */ /* 0x000fe20000000000 */
[----:B------:R-:W-:Y:S04]  /*6880*/  USEL UR51, UR51, URZ, UP0 ;  /* 0x000000ff33337287 */ /* 0x000fe80008000000 */
[----:B------:R-:W-:Y:S04]  /*6890*/  @P1 PRMT R0, R0, 0x654, R4 ;  /* 0x0000065400001816 */ /* 0x000fe80000000004 */
[----:B------:R2:W-:Y:S04]  /*68a0*/  @P1 SYNCS.ARRIVE.TRANS64.RED.A1T0 RZ, [R0+URZ], RZ ;  /* 0x000000ff00ff19a7 */ /* 0x0005e800081004ff */
.L_x_102:
[----:B------:R-:W3:Y:S01]  /*68b0*/  @P1 SYNCS.PHASECHK.TRANS64.TRYWAIT P0, [R2+URZ+0x20], R3 ;  /* 0x00002003020015a7 */ /* 0x000ee200080011ff */
[----:B------:R-:W-:Y:S01]  /*68c0*/  BSSY B1, `(.L_x_103) ;  /* 0x0000017000017945 */ /* 0x000fe20003800000 */
[----:B---3--:R-:W-:Y:S03]  /*68d0*/  @P1 SEL R89, RZ, 0x1, !P0 ;  /* 0x00000001ff591807 */ /* 0x008fe60004000000 */
[----:B------:R-:W-:Y:S05]  /*68e0*/  @!P1 BRA `(.L_x_104) ;  /* 0x0000000000509947 */ /* 0x000fea0003800000 */
[----:B------:R-:W-:Y:S01]  /*68f0*/  ISETP.NE.AND P1, PT, R90, RZ, PT ;  /* 0x000000ff5a00720c */ /* 0x000fe20003f25270 */
[----:B------:R-:W-:Y:S01]  /*6900*/  BSSY B0, `(.L_x_105) ;  /* 0x000000a000007945 */ /* 0x000fe20003800000 */
[----:B------:R-:W-:Y:S11]  /*6910*/  ISETP.NE.AND P0, PT, R89, RZ, PT ;  /* 0x000000ff5900720c */ /* 0x000ff60003f05270 */
[----:B-1----:R-:W-:Y:S04]  /*6920*/  @P1 IMAD R5, R87, 0x2000, R88 ;  /* 0x0000200057051824 */ /* 0x002fe800078e0258 */
[----:B------:R-:W-:Y:S05]  /*6930*/  @P1 VIADD R4, R5, UR48 ;  /* 0x0000003005041c36 */ /* 0x000fea0008000000 */
[----:B------:R-:W-:Y:S01]  /*6940*/  @P1 IADD3 R3, PT, PT, R86, R4, RZ ;  /* 0x0000000456031210 */ /* 0x000fe20007ffe0ff */
[----:B------:R-:W-:Y:S01]  /*6950*/  @P1 IMAD.IADD R4, R74, 0x1, R4 ;  /* 0x000000014a041824 */ /* 0x000fe200078e0204 */
[----:B------:R-:W-:Y:S06]  /*6960*/  @P0 BRA `(.L_x_106) ;  /* 0x00000000000c0947 */ /* 0x000fec0003800000 */
[----:B--2---:R-:W-:Y:S04]  /*6970*/  SHF.L.U32 R0, RZ, 0x1f, RZ ;  /* 0x0000001fff007819 */ /* 0x004fe800000006ff */
[----:B------:R-:W1:Y:S02]  /*6980*/  SYNCS.PHASECHK.TRANS64.TRYWAIT P0, [R2+URZ+0x20], R0 ;  /* 0x00002000020075a7 */ /* 0x000e6400080011ff */
[----:B-1----:R-:W-:Y:S05]  /*6990*/  @!P0 BRA `(.L_x_107) ;  /* 0x0000004000a08947 */ /* 0x002fea0003800000 */
.L_x_106:
[----:B------:R-:W-:Y:S05]  /*69a0*/  BSYNC B0 ;  /* 0x0000000000007941 */ /* 0x000fea0003800000 */
.L_x_105:
[----:B------:R-:W-:Y:S02]  /*69b0*/  ISETP.NE.AND P0, PT, R90, RZ, PT ;  /* 0x000000ff5a00720c */ /* 0x000fe40003f05270 */
[----:B------:R-:W-:Y:S11]  /*69c0*/  IADD3 R87, PT, PT, R87, 0x1, RZ ;  /* 0x0000000157577810 */ /* 0x000ff60007ffe0ff */
[----:B-12---:R-:W-:Y:S01]  /*69d0*/  @P0 IMAD.IADD R0, R74, 0x1, R3 ;  /* 0x000000014a000824 */ /* 0x006fe200078e0203 */
[----:B------:R-:W-:Y:S05]  /*69e0*/  @P0 WARPSYNC.ALL ;  /* 0x0000000000000948 */ /* 0x000fea0003800000 */
[----:B------:R3:W4:Y:S04]  /*69f0*/  @P0 LDSM.16.M88.4 R40, [R5+UR48+0x400] ;  /* 0x000400300528083b */ /* 0x0007280008000200 */
[----:B------:R3:W1:Y:S04]  /*6a00*/  @P0 LDSM.16.M88.4 R44, [R4+0x400] ;  /* 0x00040000042c083b */ /* 0x0006680000000200 */
[----:B------:R3:W2:Y:S04]  /*6a10*/  @P0 LDSM.16.M88.4 R48, [R3+0x400] ;  /* 0x000400000330083b */ /* 0x0006a80000000200 */
[----:B------:R3:W1:Y:S02]  /*6a20*/  @P0 LDSM.16.M88.4 R52, [R0+0x400] ;  /* 0x000400000034083b */ /* 0x0006640000000200 */
.L_x_104:
[----:B------:R-:W-:Y:S05]  /*6a30*/  BSYNC B1 ;  /* 0x0000000000017941 */ /* 0x000fea0003800000 */
.L_x_103:
[----:B--23--:R-:W-:Y:S05]  /*6a40*/  VIADD R0, R34, 0x20 ;  /* 0x0000002022007836 */ /* 0x00cfea0000000000 */
[----:B------:R-:W-:Y:S04]  /*6a50*/  SHF.R.U32.HI R0, RZ, 0x15, R0 ;  /* 0x00000015ff007819 */ /* 0x000fe80000011600 */
[----:B------:R-:W-:Y:S11]  /*6a60*/  LOP3.LUT P0, RZ, R0, 0x3, R69, 0x48, !PT ;  /* 0x0000000300ff7812 */ /* 0x000ff60007804845 */
[----:B------:R-:W-:Y:S02]  /*6a70*/  @!UPT UIADD3 URZ, UPT, UPT, URZ, URZ, URZ ;  /* 0x000000fffffff290 */ /* 0x000fe4000fffe0ff */
[----:B------:R-:W-:Y:S05]  /*6a80*/  @!P0 BRA `(.L_x_108) ;  /* 0x0000000000408947 */ /* 0x000fea0003800000 */
[----:B------:R-:W2:Y:S01]  /*6a90*/  LDCU.64 UR8, c[0x4][0x70] ;  /* 0x01000e00ff0877ac */ /* 0x000ea20008000a00 */
[----:B------:R-:W-:Y:S01]  /*6aa0*/  MOV R3, 0x0 ;  /* 0x0000000000037802 */ /* 0x000fe20000000f00 */
[----:B-1----:R-:W-:Y:S02]  /*6ab0*/  HFMA2 R12, -RZ, RZ, 0, 5.9604644775390625e-08 ;  /* 0x00000001ff0c7431 */ /* 0x002fe400000001ff */
[----:B------:R-:W-:Y:S02]  /*6ac0*/  IMAD.MOV.U32 R8, RZ, RZ, 0x192 ;  /* 0x00000192ff087424 */ /* 0x000fe400078e00ff */
[----:B------:R-:W-:Y:S01]  /*6ad0*/  IMAD.MOV.U32 R13, RZ, RZ, RZ ;  /* 0x000000ffff0d7224 */ /* 0x000fe200078e00ff */
[----:B------:R-:W1:Y:S01]  /*6ae0*/  LDCU.64 UR6, c[0x4][0x78] ;  /* 0x01000f00ff0677ac */ /* 0x000e620008000a00 */
[----:B------:R-:W3:Y:S01]  /*6af0*/  LDC.64 R2, c[0x4][R3] ;  /* 0x0100000003027b82 */ /* 0x000ee20000000a00 */
[----:B------:R-:W5:Y:S01]  /*6b00*/  LDCU.64 UR4, c[0x4][0x10] ;  /* 0x01000200ff0477ac */ /* 0x000f620008000a00 */
[----:B--2---:R-:W-:Y:S01]  /*6b10*/  MOV R5, UR9 ;  /* 0x0000000900057c02 */ /* 0x004fe20008000f00 */
[----:B------:R-:W-:Y:S01]  /*6b20*/  IMAD.U32 R4, RZ, RZ, UR8 ;  /* 0x00000008ff047e24 */ /* 0x000fe2000f8e00ff */
[----:B-1----:R-:W-:Y:S01]  /*6b30*/  MOV R7, UR7 ;  /* 0x0000000700077c02 */ /* 0x002fe20008000f00 */
[----:B------:R-:W-:Y:S01]  /*6b40*/  IMAD.U32 R6, RZ, RZ, UR6 ;  /* 0x00000006ff067e24 */ /* 0x000fe2000f8e00ff */
[----:B-----5:R-:W-:Y:S01]  /*6b50*/  MOV R11, UR5 ;  /* 0x00000005000b7c02 */ /* 0x020fe20008000f00 */
[----:B------:R-:W-:Y:S02]  /*6b60*/  IMAD.U32 R10, RZ, RZ, UR4 ;  /* 0x00000004ff0a7e24 */ /* 0x000fe4000f8e00ff */
[----:B------:R-:W-:Y:S07]  /*6b70*/  LEPC R20, `(.L_x_108) ;  /* 0x000000001014794e */ /* 0x000fee0000000000 */
[----:B---34-:R-:W-:Y:S05]  /*6b80*/  CALL.ABS.NOINC R2 ;  /* 0x0000000002007343 */ /* 0x018fea0003c00000 */
.L_x_108:
[----:B------:R-:W-:Y:S05]  /*6b90*/  WARPSYNC.ALL ;  /* 0x0000000000007948 */ /* 0x000fea0003800000 */
[----:B------:R-:W-:Y:S01]  /*6ba0*/  R2UR UR4, R34 ;  /* 0x00000000220472ca */ /* 0x000fe200000e0000 */
[----:B------:R-:W-:Y:S01]  /*6bb0*/  BSSY.RECONVERGENT B0, `(.L_x_109) ;  /* 0x0000040000007945 */ /* 0x000fe20003800200 */
[----:B------:R-:W-:Y:S02]  /*6bc0*/  ISETP.NE.AND P6, PT, R80, RZ, PT ;  /* 0x000000ff5000720c */ /* 0x000fe40003fc5270 */
[----:B------:R-:W-:Y:S02]  /*6bd0*/  ISETP.NE.AND P0, PT, R76, RZ, PT ;  /* 0x000000ff4c00720c */ /* 0x000fe40003f05270 */
[----:B------:R-:W-:Y:S07]  /*6be0*/  MOV R20, UR51 ;  /* 0x0000003300147c02 */ /* 0x000fee0008000f00 */
[----:B-1----:R-:W1:Y:S02]  /*6bf0*/  LDTM.16dp128bit.x8 R4, tmem[UR4+0x20] ;  /* 0x00002004000479ee */ /* 0x002e640008180000 */
[----:B------:R-:W-:Y:S01]  /*6c00*/  @P6 LEA R20, R20, UR48, 0x3 ;  /* 0x0000003014146c11 */ /* 0x000fe2000f8e18ff */
[C---:B-1----:R-:W-:Y:S01]  /*6c10*/  FMUL R0, R33.reuse, R4 ;  /* 0x0000000421007220 */ /* 0x042fe20000400000 */
[C---:B------:R-:W-:Y:S01]  /*6c20*/  FMUL R2, R33.reuse, R5 ;  /* 0x0000000521027220 */ /* 0x040fe20000400000 */
[C---:B------:R-:W-:Y:S01]  /*6c30*/  FMUL R3, R33.reuse, R6 ;  /* 0x0000000621037220 */ /* 0x040fe20000400000 */
[----:B------:R-:W-:Y:S01]  /*6c40*/  FMUL R7, R33, R7 ;  /* 0x0000000721077220 */ /* 0x000fe20000400000 */
[----:B----4-:R-:W-:Y:S01]  /*6c50*/  FFMA R36, R35, R40, R0 ;  /* 0x0000002823247223 */ /* 0x010fe20000000000 */
        /* <DEDUP_REMOVED lines=28> */
[----:B------:R1:W-:Y:S01]  /*6e20*/  STSM.16.M88.4 [R82+0x2000], R8 ;  /* 0x0020000852007844 */ /* 0x0003e20000000200 */
[----:B------:R-:W-:Y:S01]  /*6e30*/  FFMA R15, R35, R55, R19 ;  /* 0x00000037230f7223 */ /* 0x000fe20000000013 */
[----:B------:R-:W-:Y:S02]  /*6e40*/  MOV R16, UR37 ;  /* 0x0000002500107c02 */ /* 0x000fe40008000f00 */
[----:B------:R-:W-:Y:S02]  /*6e50*/  @P6 IADD3 R17, PT, PT, R20, 0x40, RZ ;  /* 0x0000004014116810 */ /* 0x000fe40007ffe0ff */
[----:B------:R1:W-:Y:S01]  /*6e60*/  STSM.16.M88.4 [R84+0x2000], R12 ;  /* 0x0020000c54007844 */ /* 0x0003e20000000200 */
[----:B------:R-:W-:Y:S02]  /*6e70*/  LEA R0, R87, UR48, 0x3 ;  /* 0x0000003057007c11 */ /* 0x000fe4000f8e18ff */
[----:B------:R-:W-:Y:S01]  /*6e80*/  @P6 PRMT R16, R16, 0x654, R17 ;  /* 0x0000065410106816 */ /* 0x000fe20000000011 */
[----:B------:R-:W-:Y:S01]  /*6e90*/  @!PT LDS RZ, [RZ] ;  /* 0x00000000fffff984 */ /* 0x000fe20000000800 */
[----:B------:R-:W-:Y:S01]  /*6ea0*/  @!PT LDS RZ, [RZ] ;  /* 0x00000000fffff984 */ /* 0x000fe20000000800 */
[----:B------:R-:W-:Y:S01]  /*6eb0*/  @!PT LDS RZ, [RZ] ;  /* 0x00000000fffff984 */ /* 0x000fe20000000800 */
[----:B------:R-:W-:Y:S01]  /*6ec0*/  @!PT LDS RZ, [RZ] ;  /* 0x00000000fffff984 */ /* 0x000fe20000000800 */
[----:B------:R2:W-:Y:S06]  /*6ed0*/  MEMBAR.ALL.CTA ;  /* 0x0000000000007992 */ /* 0x0005ec0000008000 */
[----:B--2---:R-:W2:Y:S01]  /*6ee0*/  FENCE.VIEW.ASYNC.S ;  /* 0x00000000000073c6 */ /* 0x004ea20000000000 */
[----:B------:R-:W-:Y:S01]  /*6ef0*/  @P6 SHF.L.U32 R2, RZ, 0x1f, RZ ;  /* 0x0000001fff026819 */ /* 0x000fe200000006ff */
[----:B--2---:R-:W-:Y:S06]  /*6f00*/  BAR.SYNC.DEFER_BLOCKING 0x1, 0x80 ;  /* 0x0042000000007b1d */ /* 0x004fec0000010000 */
[----:B------:R-:W-:Y:S05]  /*6f10*/  @P0 BRA `(.L_x_110) ;  /* 0x0000000000240947 */ /* 0x000fea0003800000 */
[----:B------:R-:W-:Y:S02]  /*6f20*/  UIADD3 UR8, UP0, UPT, UR52, 0x680, URZ ;  /* 0x0000068034087890 */ /* 0x000fe4000ff1e0ff */
[----:B------:R-:W-:Y:S02]  /*6f30*/  UIADD3 UR5, UPT, UPT, UR41, 0x20, URZ ;  /* 0x0000002029057890 */ /* 0x000fe4000fffe0ff */
[----:B------:R-:W-:Y:S02]  /*6f40*/  UIADD3 UR4, UPT, UPT, UR48, 0x2400, URZ ;  /* 0x0000240030047890 */ /* 0x000fe4000fffe0ff */
[----:B------:R-:W-:Y:S01]  /*6f50*/  UIADD3.X UR9, UPT, UPT, URZ, UR53, URZ, UP0, !UPT ;  /* 0x00000035ff097290 */ /* 0x000fe200087fe4ff */
[----:B------:R-:W-:Y:S01]  /*6f60*/  UMOV UR6, UR42 ;  /* 0x0000002a00067c82 */ /* 0x000fe20008000000 */
[----:B------:R-:W-:Y:S07]  /*6f70*/  UMOV UR7, UR36 ;  /* 0x0000002400077c82 */ /* 0x000fee0008000000 */
[----:B------:R2:W-:Y:S01]  /*6f80*/  UTMASTG.3D [UR4], [UR8] ;  /* 0x00000004080073b5 */ /* 0x0005e20008010000 */
[----:B------:R0:W-:Y:S01]  /*6f90*/  UTMACMDFLUSH ;  /* 0x00000000000079b7 */ /* 0x0001e20000000000 */
[----:B--2---:R-:W-:Y:S04]  /*6fa0*/  DEPBAR.LE SB0, 0x1 ;  /* 0x000080400000791a */ /* 0x004fe80000000000 */
.L_x_110:
[----:B------:R-:W-:Y:S05]  /*6fb0*/  BSYNC.RECONVERGENT B0 ;  /* 0x0000000000007941 */ /* 0x000fea0003800200 */
.L_x_109:
[----:B------:R-:W-:Y:S01]  /*6fc0*/  BAR.SYNC.DEFER_BLOCKING 0x1, 0x80 ;  /* 0x0042000000007b1d */ /* 0x000fe20000010000 */
[----:B------:R-:W-:Y:S04]  /*6fd0*/  UIADD3 UR40, UPT, UPT, UR51, 0x1, URZ ;  /* 0x0000000133287890 */ /* 0x000fe8000fffe0ff */
[----:B------:R-:W-:Y:S04]  /*6fe0*/  UISETP.NE.AND UP0, UPT, UR40, 0x4, UPT ;  /* 0x000000042800788c */ /* 0x000fe8000bf05270 */
[----:B------:R-:W-:Y:S01]  /*6ff0*/  USEL UR40, UR40, URZ, UP0 ;  /* 0x000000ff28287287 */ /* 0x000fe20008000000 */
[----:B------:R2:W-:Y:S01]  /*7000*/  @P6 SYNCS.ARRIVE.TRANS64.RED.A1T0 RZ, [R16+URZ], RZ ;  /* 0x000000ff10ff69a7 */ /* 0x0005e200081004ff */
[----:B------:R-:W-:Y:S01]  /*7010*/  BSSY B1, `(.L_x_111) ;  /* 0x0000018000017945 */ /* 0x000fe20003800000 */
[----:B------:R-:W3:Y:S02]  /*7020*/  @P6 SYNCS.PHASECHK.TRANS64.TRYWAIT P0, [R0+URZ+0x20], R2 ;  /* 0x00002002000065a7 */ /* 0x000ee400080011ff */
[----:B---3--:R-:W-:Y:S01]  /*7030*/  @P6 SEL R89, RZ, 0x1, !P0 ;  /* 0x00000001ff596807 */ /* 0x008fe20004000000 */
[----:B--2---:R-:W-:Y:S06]  /*7040*/  @!P6 BRA `(.L_x_112) ;  /* 0x000000000050e947 */ /* 0x004fec0003800000 */
        /* <DEDUP_REMOVED lines=8> */
[----:B------:R-:W-:Y:S04]  /*70d0*/  SHF.L.U32 R5, RZ, 0x1f, RZ ;  /* 0x0000001fff057819 */ /* 0x000fe800000006ff */
[----:B------:R-:W1:Y:S02]  /*70e0*/  SYNCS.PHASECHK.TRANS64.TRYWAIT P0, [R0+URZ+0x20], R5 ;  /* 0x00002005000075a7 */ /* 0x000e6400080011ff */
[----:B-1----:R-:W-:Y:S05]  /*70f0*/  @!P0 BRA `(.L_x_115) ;  /* 0x0000003800dc8947 */ /* 0x002fea0003800000 */
.L_x_114:
[----:B------:R-:W-:Y:S05]  /*7100*/  BSYNC B0 ;  /* 0x0000000000007941 */ /* 0x000fea0003800000 */
.L_x_113:
[----:B------:R-:W-:Y:S02]  /*7110*/  ISETP.NE.AND P0, PT, R90, RZ, PT ;  /* 0x000000ff5a00720c */ /* 0x000fe40003f05270 */
[----:B------:R-:W-:Y:S11]  /*7120*/  IADD3 R87, PT, PT, R87, 0x1, RZ ;  /* 0x0000000157577810 */ /* 0x000ff60007ffe0ff */
[----:B-1----:R-:W-:Y:S01]  /*7130*/  @P0 IMAD.IADD R0, R74, 0x1, R2 ;  /* 0x000000014a000824 */ /* 0x002fe200078e0202 */
[----:B------:R-:W-:Y:S05]  /*7140*/  @P0 WARPSYNC.ALL ;  /* 0x0000000000000948 */ /* 0x000fea0003800000 */
[----:B------:R2:W3:Y:S04]  /*7150*/  @P0 LDSM.16.M88.4 R40, [R4+UR48+0x400] ;  /* 0x000400300428083b */ /* 0x0004e80008000200 */
[----:B------:R2:W4:Y:S04]  /*7160*/  @P0 LDSM.16.M88.4 R44, [R3+0x400] ;  /* 0x00040000032c083b */ /* 0x0005280000000200 */
[----:B------:R2:W1:Y:S04]  /*7170*/  @P0 LDSM.16.M88.4 R48, [R2+0x400] ;  /* 0x000400000230083b */ /* 0x0004680000000200 */
[----:B------:R2:W1:Y:S02]  /*7180*/  @P0 LDSM.16.M88.4 R52, [R0+0x400] ;  /* 0x000400000034083b */ /* 0x0004640000000200 */
.L_x_112:
[----:B------:R-:W-:Y:S05]  /*7190*/  BSYNC B1 ;  /* 0x0000000000017941 */ /* 0x000fea0003800000 */
.L_x_111:
[----:B--2---:R-:W-:Y:S05]  /*71a0*/  VIADD R0, R34, 0x40 ;  /* 0x0000004022007836 */ /* 0x004fea0000000000 */
        /* <DEDUP_REMOVED lines=20> */
.L_x_116:
        /* <DEDUP_REMOVED lines=12> */
[----:B---3--:R-:W-:Y:S01]  /*73b0*/  FFMA R36, R35, R40, R0 ;  /* 0x0000002823247223 */ /* 0x008fe20000000000 */
[----:B------:R-:W-:Y:S01]  /*73c0*/  FMUL R4, R33, R8 ;  /* 0x0000000821047220 */ /* 0x000fe20000400000 */
[----:B------:R-:W-:Y:S01]  /*73d0*/  FFMA R37, R35, R41, R2 ;  /* 0x0000002923257223 */ /* 0x000fe20000000002 */
        /* <DEDUP_REMOVED lines=51> */
.L_x_118:
[----:B------:R-:W-:Y:S05]  /*7710*/  BSYNC.RECONVERGENT B0 ;  /* 0x0000000000007941 */ /* 0x000fea0003800200 */
.L_x_117:
[----:B------:R-:W-:Y:S01]  /*7720*/  BAR.SYNC.DEFER_BLOCKING 0x1, 0x80 ;  /* 0x0042000000007b1d */ /* 0x000fe20000010000 */
[----:B------:R-:W-:Y:S01]  /*7730*/  UIADD3 UR43, UPT, UPT, UR40, 0x1, URZ ;  /* 0x00000001282b7890 */ /* 0x000fe2000fffe0ff */
[----:B------:R-:W-:Y:S03]  /*7740*/  HFMA2 R91, -RZ, RZ, 0, 0 ;  /* 0x00000000ff5b7431 */ /* 0x000fe600000001ff */
        /* <DEDUP_REMOVED lines=18> */
.L_x_122:
[----:B------:R-:W-:Y:S05]  /*7870*/  BSYNC B0 ;  /* 0x0000000000007941 */ /* 0x000fea0003800000 */
.L_x_121:
[----:B------:R-:W-:Y:S01]  /*7880*/  ISETP.NE.AND P0, PT, R90, RZ, PT ;  /* 0x000000ff5a00720c */ /* 0x000fe20003f05270 */
[----:B------:R-:W-:Y:S11]  /*7890*/  VIADD R87, R87, 0x1 ;  /* 0x0000000157577836 */ /* 0x000ff60000000000 */
[----:B------:R-:W-:Y:S01]  /*78a0*/  @!UPT UIADD3 URZ, UPT, UPT, URZ, URZ, URZ ;  /* 0x000000fffffff290 */ /* 0x000fe2000fffe0ff */
[----:B-1----:R-:W-:Y:S01]  /*78b0*/  @P0 IMAD.IADD R0, R74, 0x1, R2 ;  /* 0x000000014a000824 */ /* 0x002fe200078e0202 */
[----:B------:R-:W-:Y:S05]  /*78c0*/  @P0 WARPSYNC.ALL ;  /* 0x0000000000000948 */ /* 0x000fea0003800000 */
[----:B------:R2:W3:Y:S04]  /*78d0*/  @P0 LDSM.16.M88.4 R40, [R4+UR48+0x400] ;  /* 0x000400300428083b */ /* 0x0004e80008000200 */
[----:B------:R2:W4:Y:S04]  /*78e0*/  @P0 LDSM.16.M88.4 R44, [R3+0x400] ;  /* 0x00040000032c083b */ /* 0x0005280000000200 */
[----:B------:R2:W1:Y:S04]  /*78f0*/  @P0 LDSM.16.M88.4 R48, [R2+0x400] ;  /* 0x000400000230083b */ /* 0x0004680000000200 */
[----:B------:R2:W1:Y:S01]  /*7900*/  @P0 LDSM.16.M88.4 R52, [R0+0x400] ;  /* 0x000400000034083b */ /* 0x0004620000000200 */
[C---:B------:R-:W-:Y:S04]  /*7910*/  ISETP.NE.AND P0, PT, R87.reuse, 0x4, PT ;  /* 0x000000045700780c */ /* 0x040fe80003f05270 */
[----:B------:R-:W-:Y:S02]  /*7920*/  SEL R87, R87, RZ, P0 ;  /* 0x000000ff57577207 */ /* 0x000fe40000000000 */
[----:B------:R-:W-:Y:S02]  /*7930*/  SEL R91, RZ, 0x1, P0 ;  /* 0x00000001ff5b7807 */ /* 0x000fe40000000000 */
.L_x_120:
[----:B------:R-:W-:Y:S05]  /*7940*/  BSYNC B1 ;  /* 0x0000000000017941 */ /* 0x000fea0003800000 */
.L_x_119:
        /* <DEDUP_REMOVED lines=21> */
.L_x_124:
        /* <DEDUP_REMOVED lines=54> */
[----:B------:R-:W-:Y:S01]  /*7e00*/  @P6 SHF.L.U32 R2, R91, 0x1f, RZ ;  /* 0x0000001f5b026819 */ /* 0x000fe200000006ff */
        /* <DEDUP_REMOVED lines=11> */
.L_x_126:
[----:B------:R-:W-:Y:S05]  /*7ec0*/  BSYNC.RECONVERGENT B0 ;  /* 0x0000000000007941 */ /* 0x000fea0003800200 */
.L_x_125:
        /* <DEDUP_REMOVED lines=17> */
[----:B------:R-:W-:Y:S04]  /*7fe0*/  SHF.L.U32 R5, R91, 0x1f, RZ ;  /* 0x0000001f5b057819 */ /* 0x000fe800000006ff */
[----:B------:R-:W1:Y:S02]  /*7ff0*/  SYNCS.PHASECHK.TRANS64.TRYWAIT P0, [R0+URZ+0x20], R5 ;  /* 0x00002005000075a7 */ /* 0x000e6400080011ff */
[----:B-1----:R-:W-:Y:S05]  /*8000*/  @!P0 BRA `(.L_x_131) ;  /* 0x0000002c00408947 */ /* 0x002fea0003800000 */
.L_x_130:
[----:B------:R-:W-:Y:S05]  /*8010*/  BSYNC B0 ;  /* 0x0000000000007941 */ /* 0x000fea0003800000 */
.L_x_129:
[----:B------:R-:W-:Y:S01]  /*8020*/  ISETP.NE.AND P0, PT, R90, RZ, PT ;  /* 0x000000ff5a00720c */ /* 0x000fe20003f05270 */
[----:B------:R-:W-:Y:S11]  /*8030*/  VIADD R87, R87, 0x1 ;  /* 0x0000000157577836 */ /* 0x000ff60000000000 */
[----:B------:R-:W-:Y:S01]  /*8040*/  @!UPT UIADD3 URZ, UPT, UPT, URZ, URZ, URZ ;  /* 0x000000fffffff290 */ /* 0x000fe2000fffe0ff */
[----:B-1----:R-:W-:Y:S01]  /*8050*/  @P0 IMAD.IADD R0, R74, 0x1, R2 ;  /* 0x000000014a000824 */ /* 0x002fe200078e0202 */
[----:B------:R-:W-:Y:S05]  /*8060*/  @P0 WARPSYNC.ALL ;  /* 0x0000000000000948 */ /* 0x000fea0003800000 */
[----:B------:R-:W2:Y:S04]  /*8070*/  @P0 LDSM.16.M88.4 R40, [R4+UR48+0x400] ;  /* 0x000400300428083b */ /* 0x000ea80008000200 */
[----:B------:R-:W3:Y:S04]  /*8080*/  @P0 LDSM.16.M88.4 R44, [R3+0x400] ;  /* 0x00040000032c083b */ /* 0x000ee80000000200 */
[----:B------:R-:W4:Y:S04]  /*8090*/  @P0 LDSM.16.M88.4 R48, [R2+0x400] ;  /* 0x000400000230083b */ /* 0x000f280000000200 */
[----:B------:R1:W2:Y:S01]  /*80a0*/  @P0 LDSM.16.M88.4 R52, [R0+0x400] ;  /* 0x000400000034083b */ /* 0x0002a20000000200 */
[C---:B------:R-:W-:Y:S04]  /*80b0*/  ISETP.NE.AND P0, PT, R87.reuse, 0x4, PT ;  /* 0x000000045700780c */ /* 0x040fe80003f05270 */
[----:B------:R-:W-:Y:S02]  /*80c0*/  SEL R87, R87, RZ, P0 ;  /* 0x000000ff57577207 */ /* 0x000fe40000000000 */
[----:B-1----:R-:W-:Y:S04]  /*80d0*/  SEL R0, RZ, 0x1, P0 ;  /* 0x00000001ff007807 */ /* 0x002fe80000000000 */
[----:B------:R-:W-:Y:S02]  /*80e0*/  LOP3.LUT R91, R91, R0, RZ, 0x3c, !PT ;  /* 0x000000005b5b7212 */ /* 0x000fe400078e3cff */
.L_x_128:
[----:B------:R-:W-:Y:S05]  /*80f0*/  BSYNC B1 ;  /* 0x0000000000017941 */ /* 0x000fea0003800000 */
.L_x_127:
[----:B------:R-:W-:Y:S05]  /*8100*/  VIADD R0, R34, 0x80 ;  /* 0x0000008022007836 */ /* 0x000fea0000000000 */
[----:B------:R-:W-:Y:S04]  /*8110*/  SHF.R.U32.HI R0, RZ, 0x15, R0 ;  /* 0x00000015ff007819 */ /* 0x000fe80000011600 */
[----:B------:R-:W-:Y:S11]  /*8120*/  LOP3.LUT P0, RZ, R0, 0x3, R69, 0x48, !PT ;  /* 0x0000000300ff7812 */ /* 0x000ff60007804845 */
[----:B------:R-:W-:Y:S02]  /*8130*/  @!UPT UIADD3 URZ, UPT, UPT, URZ, URZ, URZ ;  /* 0x000000fffffff290 */ /* 0x000fe4000fffe0ff */
[----:B------:R-:W-:Y:S05]  /*8140*/  @!P0 BRA `(.L_x_132) ;  /* 0x0000000000408947 */ /* 0x000fea0003800000 */
[----:B------:R-:W5:Y:S01]  /*8150*/  LDCU.64 UR8, c[0x4][0x70] ;  /* 0x01000e00ff0877ac */ /* 0x000f620008000a00 */
[----:B------:R-:W-:Y:S01]  /*8160*/  MOV R3, 0x0 ;  /* 0x0000000000037802 */ /* 0x000fe20000000f00 */
[----:B-1----:R-:W-:Y:S02]  /*8170*/  HFMA2 R12, -RZ, RZ, 0, 5.9604644775390625e-08 ;  /* 0x00000001ff0c7431 */ /* 0x002fe400000001ff */
[----:B------:R-:W-:Y:S02]  /*8180*/  IMAD.MOV.U32 R8, RZ, RZ, 0x192 ;  /* 0x00000192ff087424 */ /* 0x000fe400078e00ff */
[----:B------:R-:W-:Y:S01]  /*8190*/  IMAD.MOV.U32 R13, RZ, RZ, RZ ;  /* 0x000000ffff0d7224 */ /* 0x000fe200078e00ff */
[----:B------:R-:W1:Y:S01]  /*81a0*/  LDCU.64 UR6, c[0x4][0x78] ;  /* 0x01000f00ff0677ac */ /* 0x000e620008000a00 */
[----:B------:R-:W2:Y:S01]  /*81b0*/  LDC.64 R2, c[0x4][R3] ;  /* 0x0100000003027b82 */ /* 0x000ea20000000a00 */
[----:B------:R-:W3:Y:S01]  /*81c0*/  LDCU.64 UR4, c[0x4][0x10] ;  /* 0x01000200ff0477ac */ /* 0x000ee20008000a00 */
[----:B-----5:R-:W-:Y:S01]  /*81d0*/  MOV R5, UR9 ;  /* 0x0000000900057c02 */ /* 0x020fe20008000f00 */
[----:B------:R-:W-:Y:S01]  /*81e0*/  IMAD.U32 R4, RZ, RZ, UR8 ;  /* 0x00000008ff047e24 */ /* 0x000fe2000f8e00ff */
[----:B-1----:R-:W-:Y:S01]  /*81f0*/  MOV R7, UR7 ;  /* 0x0000000700077c02 */ /* 0x002fe20008000f00 */
[----:B------:R-:W-:Y:S01]  /*8200*/  IMAD.U32 R6, RZ, RZ, UR6 ;  /* 0x00000006ff067e24 */ /* 0x000fe2000f8e00ff */
[----:B---3--:R-:W-:Y:S01]  /*8210*/  MOV R11, UR5 ;  /* 0x00000005000b7c02 */ /* 0x008fe20008000f00 */
[----:B------:R-:W-:Y:S02]  /*8220*/  IMAD.U32 R10, RZ, RZ, UR4 ;  /* 0x00000004ff0a7e24 */ /* 0x000fe4000f8e00ff */
[----:B------:R-:W-:Y:S07]  /*8230*/  LEPC R20, `(.L_x_132) ;  /* 0x000000001014794e */ /* 0x000fee0000000000 */
[----:B--2-4-:R-:W-:Y:S05]  /*8240*/  CALL.ABS.NOINC R2 ;  /* 0x0000000002007343 */ /* 0x014fea0003c00000 */
.L_x_132:
        /* <DEDUP_REMOVED lines=12> */
[----:B--2---:R-:W-:Y:S01]  /*8310*/  FFMA R36, R35, R40, R0 ;  /* 0x0000002823247223 */ /* 0x004fe20000000000 */
[----:B------:R-:W-:Y:S01]  /*8320*/  FMUL R4, R33, R8 ;  /* 0x0000000821047220 */ /* 0x000fe20000400000 */
[----:B------:R-:W-:Y:S01]  /*8330*/  FFMA R37, R35, R41, R2 ;  /* 0x0000002923257223 */ /* 0x000fe20000000002 */
[----:B------:R-:W-:Y:S01]  /*8340*/  FMUL R5, R33, R9 ;  /* 0x0000000921057220 */ /* 0x000fe20000400000 */
[----:B------:R-:W-:Y:S01]  /*8350*/  FFMA R38, R35, R42, R3 ;  /* 0x0000002a23267223 */ /* 0x000fe20000000003 */
[----:B------:R-:W-:Y:S01]  /*8360*/  FMUL R6, R33, R10 ;  /* 0x0000000a21067220 */ /* 0x000fe20000400000 */
[----:B------:R-:W-:Y:S01]  /*8370*/  FFMA R39, R35, R43, R7 ;  /* 0x0000002b23277223 */ /* 0x000fe20000000007 */
[----:B------:R-:W-:Y:S01]  /*8380*/  FMUL R11, R33, R11 ;  /* 0x0000000b210b7220 */ /* 0x000fe20000400000 */
[----:B---3--:R-:W-:Y:S01]  /*8390*/  FFMA R4, R35, R44, R4 ;  /* 0x0000002c23047223 */ /* 0x008fe20000000004 */
        /* <DEDUP_REMOVED lines=21> */
[----:B------:R-:W-:Y:S01]  /*84f0*/  FFMA R15, R35, R55, R19 ;  /* 0x00000037230f7223 */ /* 0x000fe20000000013 */
[----:B------:R-:W-:Y:S02]  /*8500*/  MOV R16, UR37 ;  /* 0x0000002500107c02 */ /* 0x000fe40008000f00 */
[----:B------:R-:W-:Y:S02]  /*8510*/  @P6 IADD3 R17, PT, PT, R20, 0x40, RZ ;  /* 0x0000004014116810 */ /* 0x000fe40007ffe0ff */
[----:B------:R1:W-:Y:S01]  /*8520*/  STSM.16.M88.4 [R84], R12 ;  /* 0x0000000c54007844 */ /* 0x0003e20000000200 */
        /* <DEDUP_REMOVED lines=11> */
[----:B------:R-:W-:Y:S02]  /*85e0*/  UIADD3 UR10, UPT, UPT, UR48, 0x400, URZ ;  /* 0x00000400300a7890 */ /* 0x000fe4000fffe0ff */
[----:B------:R-:W-:Y:S02]  /*85f0*/  UIADD3 UR8, UP0, UPT, UR52, 0x680, URZ ;  /* 0x0000068034087890 */ /* 0x000fe4000ff1e0ff */
[----:B------:R-:W-:Y:S02]  /*8600*/  UIADD3 UR5, UPT, UPT, UR41, 0x80, URZ ;  /* 0x0000008029057890 */ /* 0x000fe4000fffe0ff */
[----:B------:R-:W-:Y:S01]  /*8610*/  MOV R70, UR10 ;  /* 0x0000000a00467c02 */ /* 0x000fe20008000f00 */
[----:B------:R-:W-:Y:S01]  /*8620*/  UIADD3.X UR9, UPT, UPT, URZ, UR53, URZ, UP0, !UPT ;  /* 0x00000035ff097290 */ /* 0x000fe200087fe4ff */
[----:B------:R-:W-:Y:S02]  /*8630*/  UMOV UR6, UR42 ;  /* 0x0000002a00067c82 */ /* 0x000fe40008000000 */
[----:B------:R-:W-:Y:S01]  /*8640*/  R2UR UR4, R70 ;  /* 0x00000000460472ca */ /* 0x000fe200000e0000 */
[----:B------:R-:W-:Y:S11]  /*8650*/  UMOV UR7, UR36 ;  /* 0x0000002400077c82 */ /* 0x000ff60008000000 */
[----:B------:R-:W-:Y:S01]  /*8660*/  @!UPT UIADD3 URZ, UPT, UPT, URZ, URZ, URZ ;  /* 0x000000fffffff290 */ /* 0x000fe2000fffe0ff */
[----:B------:R2:W-:Y:S01]  /*8670*/  UTMASTG.3D [UR4], [UR8] ;  /* 0x00000004080073b5 */ /* 0x0005e20008010000 */
[----:B------:R0:W-:Y:S01]  /*8680*/  UTMACMDFLUSH ;  /* 0x00000000000079b7 */ /* 0x0001e20000000000 */
[----:B--2---:R-:W-:Y:S04]  /*8690*/  DEPBAR.LE SB0, 0x1 ;  /* 0x000080400000791a */ /* 0x004fe80000000000 */
.L_x_134:
[----:B------:R-:W-:Y:S05]  /*86a0*/  BSYNC.RECONVERGENT B0 ;  /* 0x0000000000007941 */ /* 0x000fea0003800200 */
.L_x_133:
        /* <DEDUP_REMOVED lines=20> */
.L_x_138:
[----:B------:R-:W-:Y:S05]  /*87f0*/  BSYNC B0 ;  /* 0x0000000000007941 */ /* 0x000fea0003800000 */
.L_x_137:
        /* <DEDUP_REMOVED lines=13> */
.L_x_136:
[----:B------:R-:W-:Y:S05]  /*88d0*/  BSYNC B1 ;  /* 0x0000000000017941 */ /* 0x000fea0003800000 */
.L_x_135:
        /* <DEDUP_REMOVED lines=21> */
.L_x_140:
        /* <DEDUP_REMOVED lines=66> */
.L_x_142:
[----:B------:R-:W-:Y:S05]  /*8e50*/  BSYNC.RECONVERGENT B0 ;  /* 0x0000000000007941 */ /* 0x000fea0003800200 */
.L_x_141:
        /* <DEDUP_REMOVED lines=20> */
.L_x_146:
[----:B------:R-:W-:Y:S05]  /*8fa0*/  BSYNC B0 ;  /* 0x0000000000007941 */ /* 0x000fea0003800000 */
.L_x_145:
        /* <DEDUP_REMOVED lines=13> */
.L_x_144:
[----:B------:R-:W-:Y:S05]  /*9080*/  BSYNC B1 ;  /* 0x0000000000017941 */ /* 0x000fea0003800000 */
.L_x_143:
        /* <DEDUP_REMOVED lines=21> */
.L_x_148:
        /* <DEDUP_REMOVED lines=66> */
.L_x_150:
[----:B------:R-:W-:Y:S05]  /*9600*/  BSYNC.RECONVERGENT B0 ;  /* 0x0000000000007941 */ /* 0x000fea0003800200 */
.L_x_149:
        /* <DEDUP_REMOVED lines=12> */
[----:B------:R-:W-:Y:S04]  /*96d0*/  @P1 IMAD R87, R87, 0x2000, R88 ;  /* 0x0000200057571824 */ /* 0x000fe800078e0258 */
[----:B------:R-:W-:Y:S05]  /*96e0*/  @P1 VIADD R2, R87, UR48 ;  /* 0x0000003057021c36 */ /* 0x000fea0008000000 */
[----:B------:R-:W-:Y:S01]  /*96f0*/  @P1 IADD3 R86, PT, PT, R86, R2, RZ ;  /* 0x0000000256561210 */ /* 0x000fe20007ffe0ff */
[----:B------:R-:W-:Y:S01]  /*9700*/  @P1 IMAD.IADD R2, R74, 0x1, R2 ;  /* 0x000000014a021824 */ /* 0x000fe200078e0202 */
[----:B------:R-:W-:Y:S06]  /*9710*/  @P0 BRA `(.L_x_154) ;  /* 0x00000000000c0947 */ /* 0x000fec0003800000 */
[----:B------:R-:W-:Y:S04]  /*9720*/  SHF.L.U32 R91, R91, 0x1f, RZ ;  /* 0x0000001f5b5b7819 */ /* 0x000fe800000006ff */
[----:B------:R-:W2:Y:S02]  /*9730*/  SYNCS.PHASECHK.TRANS64.TRYWAIT P0, [R0+URZ+0x20], R91 ;  /* 0x0000205b000075a7 */ /* 0x000ea400080011ff */
[----:B--2---:R-:W-:Y:S05]  /*9740*/  @!P0 BRA `(.L_x_155) ;  /* 0x0000001400ac8947 */ /* 0x004fea0003800000 */
.L_x_154:
[----:B------:R-:W-:Y:S05]  /*9750*/  BSYNC B0 ;  /* 0x0000000000007941 */ /* 0x000fea0003800000 */
.L_x_153:
[----:B------:R-:W-:Y:S11]  /*9760*/  ISETP.NE.AND P0, PT, R90, RZ, PT ;  /* 0x000000ff5a00720c */ /* 0x000ff60003f05270 */
[----:B------:R-:W-:Y:S02]  /*9770*/  @!UPT UIADD3 URZ, UPT, UPT, URZ, URZ, URZ ;  /* 0x000000fffffff290 */ /* 0x000fe4000fffe0ff */
[----:B--2---:R-:W-:Y:S01]  /*9780*/  @P0 IADD3 R0, PT, PT, R74, R86, RZ ;  /* 0x000000564a000210 */ /* 0x004fe20007ffe0ff */
[----:B------:R-:W-:Y:S05]  /*9790*/  @P0 WARPSYNC.ALL ;  /* 0x0000000000000948 */ /* 0x000fea0003800000 */
[----:B------:R2:W3:Y:S04]  /*97a0*/  @P0 LDSM.16.M88.4 R40, [R87+UR48+0x400] ;  /* 0x000400305728083b */ /* 0x0004e80008000200 */
[----:B------:R2:W4:Y:S04]  /*97b0*/  @P0 LDSM.16.M88.4 R44, [R2+0x400] ;  /* 0x00040000022c083b */ /* 0x0005280000000200 */
[----:B------:R2:W1:Y:S04]  /*97c0*/  @P0 LDSM.16.M88.4 R48, [R86+0x400] ;  /* 0x000400005630083b */ /* 0x0004680000000200 */
[----:B------:R2:W1:Y:S02]  /*97d0*/  @P0 LDSM.16.M88.4 R52, [R0+0x400] ;  /* 0x000400000034083b */ /* 0x0004640000000200 */
.L_x_152:
[----:B------:R-:W-:Y:S05]  /*97e0*/  BSYNC B1 ;  /* 0x0000000000017941 */ /* 0x000fea0003800000 */
.L_x_151:
        /* <DEDUP_REMOVED lines=21> */
.L_x_156:
[----:B------:R-:W-:Y:S01]  /*9940*/  ISETP.NE.AND P0, PT, R76, RZ, PT ;  /* 0x000000ff4c00720c */ /* 0x000fe20003f05270 */
[----:B------:R-:W-:Y:S05]  /*9950*/  WARPSYNC.ALL ;  /* 0x0000000000007948 */ /* 0x000fea0003800000 */
[----:B------:R-:W-:Y:S01]  /*9960*/  R2UR UR4, R34 ;  /* 0x00000000220472ca */ /* 0x000fe200000e0000 */
[----:B------:R-:W-:Y:S01]  /*9970*/  BSSY.RECONVERGENT B0, `(.L_x_157) ;  /* 0x000003c000007945 */ /* 0x000fe20003800200 */
[----:B------:R-:W-:Y:S11]  /*9980*/  R2UR UR5, R85 ;  /* 0x00000000550572ca */ /* 0x000ff600000e0000 */
[----:B-1----:R-:W1:Y:S01]  /*9990*/  LDTM.16dp128bit.x8 R4, tmem[UR4+0xe0] ;  /* 0x0000e004000479ee */ /* 0x002e620008180000 */
[----:B------:R-:W-:Y:S01]  /*99a0*/  NOP ;  /* 0x0000000000007918 */ /* 0x000fe20000000000 */
[----:B------:R-:W-:Y:S04]  /*99b0*/  UIADD3 UR5, UPT, UPT, UR5, 0xb0, URZ ;  /* 0x000000b005057890 */ /* 0x000fe8000fffe0ff */
[----:B------:R-:W-:Y:S09]  /*99c0*/  UPRMT UR5, UR37, 0x654, UR5 ;  /* 0x0000065425057896 */ /* 0x000ff20008000005 */
[----:B-1----:R-:W-:Y:S01]  /*99d0*/  SYNCS.ARRIVE.TRANS64.RED.A1T0 RZ, [UR5], RZ ;  /* 0x000000ffffff79a7 */ /* 0x002fe20008100405 */
[C---:B------:R-:W-:Y:S01]  /*99e0*/  FMUL R0, R33.reuse, R4 ;  /* 0x0000000421007220 */ /* 0x040fe20000400000 */
        /* <DEDUP_REMOVED lines=33> */
[----:B------:R-:W-:Y:S05]  /*9c00*/  FFMA R15, R35, R55, R19 ;  /* 0x00000037230f7223 */ /* 0x000fea0000000013 */
[----:B------:R1:W-:Y:S01]  /*9c10*/  STSM.16.M88.4 [R84+0x6000], R12 ;  /* 0x0060000c54007844 */ /* 0x0003e20000000200 */
        /* <DEDUP_REMOVED lines=17> */
.L_x_158:
[----:B------:R-:W-:Y:S05]  /*9d30*/  BSYNC.RECONVERGENT B0 ;  /* 0x0000000000007941 */ /* 0x000fea0003800200 */
.L_x_157:
[----:B------:R-:W-:Y:S01]  /*9d40*/  BAR.SYNC.DEFER_BLOCKING 0x1, 0x80 ;  /* 0x0042000000007b1d */ /* 0x000fe20000010000 */
[----:B------:R-:W-:Y:S01]  /*9d50*/  UISETP.NE.AND UP0, UPT, UR49, -0x8, UPT ;  /* 0xfffffff83100788c */ /* 0x000fe2000bf05270 */
[----:B------:R-:W-:Y:S08]  /*9d60*/  IADD3 R31, PT, PT, R31, 0x1, RZ ;  /* 0x000000011f1f7810 */ /* 0x000ff00007ffe0ff */
[----:B------:R-:W-:Y:S05]  /*9d70*/  BRA.U !UP0, `(.L_x_159) ;  /* 0x0000000108287547 */ /* 0x000fea000b800000 */
[----:B------:R-:W-:Y:S01]  /*9d80*/  ISETP.NE.AND P0, PT, R80, RZ, PT ;  /* 0x000000ff5000720c */ /* 0x000fe20003f05270 */
[----:B------:R-:W-:Y:S01]  /*9d90*/  IMAD.U32 R2, RZ, RZ, UR51 ;  /* 0x00000033ff027e24 */ /* 0x000fe2000f8e00ff */
[----:B------:R-:W-:Y:S01]  /*9da0*/  UIADD3 UR51, UPT, UPT, UR51, 0x1, URZ ;  /* 0x0000000133337890 */ /* 0x000fe2000fffe0ff */
[----:B------:R-:W-:Y:S03]  /*9db0*/  IMAD.U32 R0, RZ, RZ, UR37 ;  /* 0x00000025ff007e24 */ /* 0x000fe6000f8e00ff */
[----:B------:R-:W-:Y:S04]  /*9dc0*/  UISETP.NE.AND UP0, UPT, UR51, 0x4, UPT ;  /* 0x000000043300788c */ /* 0x000fe8000bf05270 */
[----:B------:R-:W-:Y:S03]  /*9dd0*/  USEL UR51, UR51, URZ, UP0 ;  /* 0x000000ff33337287 */ /* 0x000fe60008000000 */
[----:B------:R-:W-:Y:S05]  /*9de0*/  @P0 LEA R2, R2, UR48, 0x3 ;  /* 0x0000003002020c11 */ /* 0x000fea000f8e18ff */
[----:B------:R-:W-:Y:S05]  /*9df0*/  @P0 VIADD R2, R2, 0x40 ;  /* 0x0000004002020836 */ /* 0x000fea0000000000 */
[----:B------:R-:W-:Y:S04]  /*9e00*/  @P0 PRMT R0, R0, 0x654, R2 ;  /* 0x0000065400000816 */ /* 0x000fe80000000002 */
[----:B------:R2:W-:Y:S03]  /*9e10*/  @P0 SYNCS.ARRIVE.TRANS64.RED.A1T0 RZ, [R0+URZ], RZ ;  /* 0x000000ff00ff09a7 */ /* 0x0005e600081004ff */
.L_x_159:
[----:B------:R-:W-:Y:S01]  /*9e20*/  ISETP.NE.AND P2, PT, R77, RZ, PT ;  /* 0x000000ff4d00720c */ /* 0x000fe20003f45270 */
[----:B------:R-:W-:Y:S01]  /*9e30*/  UIADD3 UR49, UPT, UPT, UR49, 0x8, URZ ;  /* 0x0000000831317890 */ /* 0x000fe2000fffe0ff */
[----:B------:R-:W-:Y:S01]  /*9e40*/  ISETP.NE.AND P0, PT, R79, 0x2, PT ;  /* 0x000000024f00780c */ /* 0x000fe20003f05270 */
[----:B-1----:R-:W-:Y:S01]  /*9e50*/  IMAD.IADD R14, R29, 0x1, R62 ;  /* 0x000000011d0e7824 */ /* 0x002fe200078e023e */
[----:B------:R-:W-:Y:S01]  /*9e60*/  ISETP.NE.AND P1, PT, R31, 0x4, PT ;  /* 0x000000041f00780c */ /* 0x000fe20003f25270 */
[----:B------:R-:W-:Y:S01]  /*9e70*/  IMAD.IADD R15, R30, 0x1, R63 ;  /* 0x000000011e0f7824 */ /* 0x000fe200078e023f */
[----:B------:R-:W-:Y:S02]  /*9e80*/  SEL R2, RZ, 0x1, P0 ;  /* 0x00000001ff027807 */ /* 0x000fe40000000000 */
[----:B--2---:R-:W-:Y:S02]  /*9e90*/  SEL R0, RZ, 0x1, P1 ;  /* 0x00000001ff007807 */ /* 0x004fe40000800000 */
[----:B------:R-:W-:Y:S02]  /*9ea0*/  LOP3.LUT R72, R72, R2, RZ, 0x3c, !PT ;  /* 0x0000000248487212 */ /* 0x000fe400078e3cff */
[----:B------:R-:W-:Y:S02]  /*9eb0*/  LOP3.LUT R73, R73, R0, RZ, 0x3c, !PT ;  /* 0x0000000049497212 */ /* 0x000fe400078e3cff */
[----:B------:R-:W-:Y:S02]  /*9ec0*/  @P2 R2UR UR36, R71 ;  /* 0x00000000472422ca */ /* 0x000fe400000e0000 */
[----:B------:R-:W-:Y:S02]  /*9ed0*/  SEL R79, R79, RZ, P0 ;  /* 0x000000ff4f4f7207 */ /* 0x000fe40000000000 */
[----:B------:R-:W-:Y:S01]  /*9ee0*/  SEL R31, R31, RZ, P1 ;  /* 0x000000ff1f1f7207 */ /* 0x000fe20000800000 */
[----:B------:R-:W-:Y:S10]  /*9ef0*/  @P2 BRA `(.L_x_160) ;  /* 0xffffffb400502947 */ /* 0x000ff4000383ffff */
[----:B------:R-:W-:-:S09]  /*9f00*/  UISETP.NE.AND UP0, UPT, UR50, URZ, UPT ;  /* 0x000000ff3200728c */ /* 0x000fd2000bf05270 */
[----:B------:R-:W-:Y:S05]  /*9f10*/  BRA.U !UP0, `(.L_x_161) ;  /* 0x0000000108487547 */ /* 0x000fea000b800000 */
[----:B------:R-:W1:Y:S02]  /*9f20*/  LDCU.64 UR4, c[0x0][0x890] ;  /* 0x00011200ff0477ac */ /* 0x000e640008000a00 */
[----:B-1----:R-:W-:-:S04]  /*9f30*/  UISETP.NE.U32.AND UP0, UPT, UR4, URZ, UPT ;  /* 0x000000ff0400728c */ /* 0x002fc8000bf05070 */
[----:B------:R-:W-:-:S09]  /*9f40*/  UISETP.NE.AND.EX UP0, UPT, UR5, URZ, UPT, UP0 ;  /* 0x000000ff0500728c */ /* 0x000fd2000bf05300 */
[----:B------:R-:W-:Y:S05]  /*9f50*/  BRA.U UP0, `(.L_x_162) ;  /* 0x00000001000c7547 */ /* 0x000fea000b800000 */
[----:B------:R-:W-:-:S13]  /*9f60*/  FSETP.NEU.AND P0, PT, R35, RZ, PT ;  /* 0x000000ff2300720b */ /* 0x000fda0003f0d000 */
[----:B------:R-:W-:Y:S05]  /*9f70*/  @!P0 EXIT ;  /* 0x000000000000894d */ /* 0x000fea0003800000 */
[----:B------:R-:W-:Y:S05]  /*9f80*/  BRA `(.L_x_161) ;  /* 0x00000000002c7947 */ /* 0x000fea0003800000 */
.L_x_162:
[----:B------:R-:W-:Y:S01]  /*9f90*/  ISETP.NE.AND P0, PT, R78, RZ, PT ;  /* 0x000000ff4e00720c */ /* 0x000fe20003f05270 */
[----:B------:R-:W-:-:S12]  /*9fa0*/  BSSY.RECONVERGENT B0, `(.L_x_161) ;  /* 0x0000009000007945 */ /* 0x000fd80003800200 */
[----:B------:R-:W-:Y:S05]  /*9fb0*/  @P0 BRA `(.L_x_163) ;  /* 0x0000000000140947 */ /* 0x000fea0003800000 */
[----:B------:R-:W1:Y:S02]  /*9fc0*/  LDCU.64 UR4, c[0x0][0x888] ;  /* 0x00011100ff0477ac */ /* 0x000e640008000a00 */
[----:B-1----:R-:W-:-:S04]  /*9fd0*/  ISETP.NE.U32.AND P0, PT, RZ, UR4, PT ;  /* 0x00000004ff007c0c */ /* 0x002fc8000bf05070 */
[----:B------:R-:W-:-:S13]  /*9fe0*/  ISETP.NE.AND.EX P0, PT, RZ, UR5, PT, P0 ;  /* 0x00000005ff007c0c */ /* 0x000fda000bf05300 */
[----:B------:R-:W-:Y:S05]  /*9ff0*/  @!P0 EXIT ;  /* 0x000000000000894d */ /* 0x000fea0003800000 */
[----:B------:R-:W-:Y:S05]  /*a000*/  BRA `(.L_x_164) ;  /* 0x0000000000087947 */ /* 0x000fea0003800000 */
.L_x_163:
[----:B------:R-:W-:-:S13]  /*a010*/  FSETP.NEU.AND P0, PT, R35, RZ, PT ;  /* 0x000000ff2300720b */ /* 0x000fda0003f0d000 */
[----:B------:R-:W-:Y:S05]  /*a020*/  @!P0 EXIT ;  /* 0x000000000000894d */ /* 0x000fea0003800000 */
.L_x_164:
[----:B------:R-:W-:Y:S05]  /*a030*/  BSYNC.RECONVERGENT B0 ;  /* 0x0000000000007941 */ /* 0x000fea0003800200 */
.L_x_161:
[----:B------:R-:W-:Y:S01]  /*a040*/  ULEA UR4, UR51, UR48, 0x3 ;  /* 0x0000003033047291 */ /* 0x000fe2000f8e18ff */
[----:B------:R-:W-:-:S04]  /*a050*/  DEPBAR.LE SB0, 0x0 ;  /* 0x000080000000791a */ /* 0x000fc80000000000 */
[----:B------:R-:W-:-:S04]  /*a060*/  UIADD3 UR4, UPT, UPT, UR4, 0x40, URZ ;  /* 0x0000004004047890 */ /* 0x000fc8000fffe0ff */
[----:B------:R-:W-:-:S09]  /*a070*/  UPRMT UR4, UR37, 0x654, UR4 ;  /* 0x0000065425047896 */ /* 0x000fd20008000004 */
[----:B------:R-:W-:Y:S01]  /*a080*/  SYNCS.ARRIVE.TRANS64.RED.A1T0 RZ, [UR4], RZ ;  /* 0x000000ffffff79a7 */ /* 0x000fe20008100404 */
[----:B------:R-:W-:Y:S05]  /*a090*/  EXIT ;  /* 0x000000000000794d */ /* 0x000fea0003800000 */
.L_x_19:
[----:B--2---:R2:W1:Y:S02]  /*a0a0*/  SYNCS.PHASECHK.TRANS64.TRYWAIT P0, [R2+URZ+0xe0], R3 ;  /* 0x0000e003020075a7 */ /* 0x00446400080011ff */
[----:B-1----:R-:W-:Y:S05]  /*a0b0*/  @!P0 NANOSLEEP.SYNCS 0x989680 ;  /* 0x009896800000895d */ /* 0x002fea0003900000 */
[----:B------:R-:W1:Y:S02]  /*a0c0*/  @!P0 SYNCS.PHASECHK.TRANS64 P0, [R2+URZ+0xe0], R3 ;  /* 0x0000e003020085a7 */ /* 0x000e6400080010ff */
[----:B-1----:R-:W-:Y:S05]  /*a0d0*/  @!P0 BRA `(.L_x_19) ;  /* 0xfffffffc00f08947 */ /* 0x002fea000383ffff */
[----:B------:R-:W-:Y:S05]  /*a0e0*/  BRA `(.L_x_165) ;  /* 0xffffff74002c7947 */ /* 0x000fea000383ffff */
.L_x_22:
[----:B-1----:R-:W-:-:S07]  /*a0f0*/  MOV R2, UR33 ;  /* 0x0000002100027c02 */ /* 0x002fce0008000f00 */
.L_x_166:
[----:B-1----:R1:W2:Y:S02]  /*a100*/  SYNCS.PHASECHK.TRANS64.TRYWAIT P0, [R2+URZ+0x10], R4 ;  /* 0x00001004020075a7 */ /* 0x0022a400080011ff */
[----:B--2---:R-:W-:Y:S05]  /*a110*/  @!P0 NANOSLEEP.SYNCS 0x989680 ;  /* 0x009896800000895d */ /* 0x004fea0003900000 */
[----:B------:R-:W2:Y:S02]  /*a120*/  @!P0 SYNCS.PHASECHK.TRANS64 P0, [R2+URZ+0x10], R4 ;  /* 0x00001004020085a7 */ /* 0x000ea400080010ff */
[----:B--2---:R-:W-:Y:S05]  /*a130*/  @!P0 BRA `(.L_x_166) ;  /* 0xfffffffc00f08947 */ /* 0x004fea000383ffff */
[----:B------:R-:W-:Y:S05]  /*a140*/  BRA `(.L_x_21) ;  /* 0xffffff7400807947 */ /* 0x000fea000383ffff */
.L_x_28:
[----:B-1----:R-:W-:-:S07]  /*a150*/  MOV R2, UR33 ;  /* 0x0000002100027c02 */ /* 0x002fce0008000f00 */
.L_x_167:
[----:B-1----:R1:W2:Y:S02]  /*a160*/  SYNCS.PHASECHK.TRANS64.TRYWAIT P0, [R2+URZ+0x10], R4 ;  /* 0x00001004020075a7 */ /* 0x0022a400080011ff */
[----:B--2---:R-:W-:Y:S05]  /*a170*/  @!P0 NANOSLEEP.SYNCS 0x989680 ;  /* 0x009896800000895d */ /* 0x004fea0003900000 */
[----:B------:R-:W2:Y:S02]  /*a180*/  @!P0 SYNCS.PHASECHK.TRANS64 P0, [R2+URZ+0x10], R4 ;  /* 0x00001004020085a7 */ /* 0x000ea400080010ff */
[----:B--2---:R-:W-:Y:S05]  /*a190*/  @!P0 BRA `(.L_x_167) ;  /* 0xfffffffc00f08947 */ /* 0x004fea000383ffff */
[----:B------:R-:W-:Y:S05]  /*a1a0*/  BRA `(.L_x_27) ;  /* 0xffffff7800587947 */ /* 0x000fea000383ffff */
.L_x_32:
[----:B-1----:R1:W2:Y:S02]  /*a1b0*/  SYNCS.PHASECHK.TRANS64.TRYWAIT P0, [R2+URZ+0x70], R3 ;  /* 0x00007003020075a7 */ /* 0x0022a400080011ff */
[----:B--2---:R-:W-:Y:S05]  /*a1c0*/  @!P0 NANOSLEEP.SYNCS 0x989680 ;  /* 0x009896800000895d */ /* 0x004fea0003900000 */
[----:B------:R-:W2:Y:S02]  /*a1d0*/  @!P0 SYNCS.PHASECHK.TRANS64 P0, [R2+URZ+0x70], R3 ;  /* 0x00007003020085a7 */ /* 0x000ea400080010ff */
[----:B--2---:R-:W-:Y:S05]  /*a1e0*/  @!P0 BRA `(.L_x_32) ;  /* 0xfffffffc00f08947 */ /* 0x004fea000383ffff */
[----:B------:R-:W-:Y:S05]  /*a1f0*/  BRA `(.L_x_168) ;  /* 0xffffff7c000c7947 */ /* 0x000fea000383ffff */
.L_x_36:
[----:B----4-:R-:W-:-:S07]  /*a200*/  MOV R0, UR4 ;  /* 0x0000000400007c02 */ /* 0x010fce0008000f00 */
.L_x_169:
[----:B-1----:R1:W2:Y:S02]  /*a210*/  SYNCS.PHASECHK.TRANS64.TRYWAIT P0, [R0+URZ], R2 ;  /* 0x00000002000075a7 */ /* 0x0022a400080011ff */
[----:B--2---:R-:W-:Y:S05]  /*a220*/  @!P0 NANOSLEEP.SYNCS 0x989680 ;  /* 0x009896800000895d */ /* 0x004fea0003900000 */
[----:B------:R-:W2:Y:S02]  /*a230*/  @!P0 SYNCS.PHASECHK.TRANS64 P0, [R0+URZ], R2 ;  /* 0x00000002000085a7 */ /* 0x000ea400080010ff */
[----:B--2---:R-:W-:Y:S05]  /*a240*/  @!P0 BRA `(.L_x_169) ;  /* 0xfffffffc00f08947 */ /* 0x004fea000383ffff */
[----:B------:R-:W-:Y:S05]  /*a250*/  BRA `(.L_x_170) ;  /* 0xffffff80007c7947 */ /* 0x000fea000383ffff */
.L_x_39:
[----:B-1----:R1:W2:Y:S02]  /*a260*/  SYNCS.PHASECHK.TRANS64.TRYWAIT P0, [R0+URZ+0xd0], R4 ;  /* 0x0000d004000075a7 */ /* 0x0022a400080011ff */
[----:B--2---:R-:W-:Y:S05]  /*a270*/  @!P0 NANOSLEEP.SYNCS 0x989680 ;  /* 0x009896800000895d */ /* 0x004fea0003900000 */
[----:B------:R-:W2:Y:S02]  /*a280*/  @!P0 SYNCS.PHASECHK.TRANS64 P0, [R0+URZ+0xd0], R4 ;  /* 0x0000d004000085a7 */ /* 0x000ea400080010ff */
[----:B--2---:R-:W-:Y:S05]  /*a290*/  @!P0 BRA `(.L_x_39) ;  /* 0xfffffffc00f08947 */ /* 0x004fea000383ffff */
[----:B------:R-:W-:Y:S05]  /*a2a0*/  BRA `(.L_x_171) ;  /* 0xffffff8000d87947 */ /* 0x000fea000383ffff */
.L_x_40:
[----:B------:R-:W-:-:S07]  /*a2b0*/  MOV R0, UR5 ;  /* 0x0000000500007c02 */ /* 0x000fce0008000f00 */
.L_x_172:
[----:B-1----:R1:W2:Y:S02]  /*a2c0*/  SYNCS.PHASECHK.TRANS64.TRYWAIT P0, [R0+URZ+0x80], R5 ;  /* 0x00008005000075a7 */ /* 0x0022a400080011ff */
[----:B--2---:R-:W-:Y:S05]  /*a2d0*/  @!P0 NANOSLEEP.SYNCS 0x989680 ;  /* 0x009896800000895d */ /* 0x004fea0003900000 */
[----:B------:R-:W2:Y:S02]  /*a2e0*/  @!P0 SYNCS.PHASECHK.TRANS64 P0, [R0+URZ+0x80], R5 ;  /* 0x00008005000085a7 */ /* 0x000ea400080010ff */
[----:B--2---:R-:W-:Y:S05]  /*a2f0*/  @!P0 BRA `(.L_x_172) ;  /* 0xfffffffc00f08947 */ /* 0x004fea000383ffff */
[----:B------:R-:W-:Y:S05]  /*a300*/  BRA `(.L_x_173) ;  /* 0xffffff8000e87947 */ /* 0x000fea000383ffff */
.L_x_41:
[----:B-1----:R1:W2:Y:S02]  /*a310*/  SYNCS.PHASECHK.TRANS64.TRYWAIT P1, [R0+URZ+0x70], R4 ;  /* 0x00007004000075a7 */ /* 0x0022a400080211ff */
[----:B--2---:R-:W-:Y:S05]  /*a320*/  @!P1 NANOSLEEP.SYNCS 0x989680 ;  /* 0x009896800000995d */ /* 0x004fea0003900000 */
[----:B------:R-:W2:Y:S02]  /*a330*/  @!P1 SYNCS.PHASECHK.TRANS64 P1, [R0+URZ+0x70], R4 ;  /* 0x00007004000095a7 */ /* 0x000ea400080210ff */
[----:B--2---:R-:W-:Y:S05]  /*a340*/  @!P1 BRA `(.L_x_41) ;  /* 0xfffffffc00f09947 */ /* 0x004fea000383ffff */
[----:B------:R-:W-:Y:S05]  /*a350*/  BRA `(.L_x_174) ;  /* 0xffffff8400187947 */ /* 0x000fea000383ffff */
.L_x_44:
[----:B------:R-:W-:-:S07]  /*a360*/  MOV R0, UR5 ;  /* 0x0000000500007c02 */ /* 0x000fce0008000f00 */
.L_x_175:
[----:B-1----:R1:W2:Y:S02]  /*a370*/  SYNCS.PHASECHK.TRANS64.TRYWAIT P0, [R0+URZ+0x80], R2 ;  /* 0x00008002000075a7 */ /* 0x0022a400080011ff */
[----:B--2---:R-:W-:Y:S05]  /*a380*/  @!P0 NANOSLEEP.SYNCS 0x989680 ;  /* 0x009896800000895d */ /* 0x004fea0003900000 */
[----:B------:R-:W2:Y:S02]  /*a390*/  @!P0 SYNCS.PHASECHK.TRANS64 P0, [R0+URZ+0x80], R2 ;  /* 0x00008002000085a7 */ /* 0x000ea400080010ff */
[----:B--2---:R-:W-:Y:S05]  /*a3a0*/  @!P0 BRA `(.L_x_175) ;  /* 0xfffffffc00f08947 */ /* 0x004fea000383ffff */
[----:B------:R-:W-:Y:S05]  /*a3b0*/  BRA `(.L_x_43) ;  /* 0xffffff84006c7947 */ /* 0x000fea000383ffff */
.L_x_51:
[----:B-1----:R1:W2:Y:S02]  /*a3c0*/  SYNCS.PHASECHK.TRANS64.TRYWAIT P1, [R0+URZ+0x70], R2 ;  /* 0x00007002000075a7 */ /* 0x0022a400080211ff */
[----:B--2---:R-:W-:Y:S05]  /*a3d0*/  @!P1 NANOSLEEP.SYNCS 0x989680 ;  /* 0x009896800000995d */ /* 0x004fea0003900000 */
[----:B------:R-:W2:Y:S02]  /*a3e0*/  @!P1 SYNCS.PHASECHK.TRANS64 P1, [R0+URZ+0x70], R2 ;  /* 0x00007002000095a7 */ /* 0x000ea400080210ff */
[----:B--2---:R-:W-:Y:S05]  /*a3f0*/  @!P1 BRA `(.L_x_51) ;  /* 0xfffffffc00f09947 */ /* 0x004fea000383ffff */
[----:B------:R-:W-:Y:S05]  /*a400*/  BRA `(.L_x_176) ;  /* 0xffffff8800fc7947 */ /* 0x000fea000383ffff */
.L_x_52:
[----:B------:R-:W-:-:S07]  /*a410*/  MOV R2, UR6 ;  /* 0x0000000600027c02 */ /* 0x000fce0008000f00 */
.L_x_177:
[----:B-1----:R1:W2:Y:S02]  /*a420*/  SYNCS.PHASECHK.TRANS64.TRYWAIT P0, [R2+URZ+0xb0], R0 ;  /* 0x0000b000020075a7 */ /* 0x0022a400080011ff */
[----:B--2---:R-:W-:Y:S05]  /*a430*/  @!P0 NANOSLEEP.SYNCS 0x989680 ;  /* 0x009896800000895d */ /* 0x004fea0003900000 */
[----:B------:R-:W2:Y:S02]  /*a440*/  @!P0 SYNCS.PHASECHK.TRANS64 P0, [R2+URZ+0xb0], R0 ;  /* 0x0000b000020085a7 */ /* 0x000ea400080010ff */
[----:B--2---:R-:W-:Y:S05]  /*a450*/  @!P0 BRA `(.L_x_177) ;  /* 0xfffffffc00f08947 */ /* 0x004fea000383ffff */
[----:B------:R-:W-:Y:S05]  /*a460*/  BRA `(.L_x_178) ;  /* 0xffffff8c004c7947 */ /* 0x000fea000383ffff */
.L_x_55:
[----:B------:R-:W-:Y:S07]  /*a470*/  MOV R0, UR11 ;  /* 0x0000000b00007c02 */ /* 0x000fee0008000f00 */
.L_x_179:
[----:B-1----:R1:W2:Y:S02]  /*a480*/  SYNCS.PHASECHK.TRANS64.TRYWAIT P0, [R0+URZ], R2 ;  /* 0x00000002000075a7 */ /* 0x0022a400080011ff */
[----:B--2---:R-:W-:Y:S05]  /*a490*/  @!P0 NANOSLEEP.SYNCS 0x989680 ;  /* 0x009896800000895d */ /* 0x004fea0003900000 */
[----:B------:R-:W2:Y:S02]  /*a4a0*/  @!P0 SYNCS.PHASECHK.TRANS64 P0, [R0+URZ], R2 ;  /* 0x00000002000085a7 */ /* 0x000ea400080010ff */
[----:B--2---:R-:W-:Y:S05]  /*a4b0*/  @!P0 BRA `(.L_x_179) ;  /* 0xfffffffc00f08947 */ /* 0x004fea000383ffff */
[----:B------:R-:W-:Y:S05]  /*a4c0*/  BRA `(.L_x_54) ;  /* 0xffffff8c00687947 */ /* 0x000fea000383ffff */
.L_x_58:
[----:B------:R-:W-:-:S07]  /*a4d0*/  MOV R0, UR6 ;  /* 0x0000000600007c02 */ /* 0x000fce0008000f00 */
.L_x_180:
[----:B--2---:R2:W4:Y:S02]  /*a4e0*/  SYNCS.PHASECHK.TRANS64.TRYWAIT P0, [R0+URZ], R2 ;  /* 0x00000002000075a7 */ /* 0x00452400080011ff */
[----:B----4-:R-:W-:Y:S05]  /*a4f0*/  @!P0 NANOSLEEP.SYNCS 0x989680 ;  /* 0x009896800000895d */ /* 0x010fea0003900000 */
[----:B------:R-:W4:Y:S02]  /*a500*/  @!P0 SYNCS.PHASECHK.TRANS64 P0, [R0+URZ], R2 ;  /* 0x00000002000085a7 */ /* 0x000f2400080010ff */
[----:B----4-:R-:W-:Y:S05]  /*a510*/  @!P0 BRA `(.L_x_180) ;  /* 0xfffffffc00f08947 */ /* 0x010fea000383ffff */
[----:B------:R-:W-:Y:S05]  /*a520*/  BRA `(.L_x_181) ;  /* 0xffffff9000947947 */ /* 0x000fea000383ffff */
.L_x_59:
[----:B------:R-:W-:-:S07]  /*a530*/  MOV R0, UR6 ;  /* 0x0000000600007c02 */ /* 0x000fce0008000f00 */
.L_x_182:
[----:B-1----:R1:W2:Y:S02]  /*a540*/  SYNCS.PHASECHK.TRANS64.TRYWAIT P0, [R0+URZ], R3 ;  /* 0x00000003000075a7 */ /* 0x0022a400080011ff */
[----:B--2---:R-:W-:Y:S05]  /*a550*/  @!P0 NANOSLEEP.SYNCS 0x989680 ;  /* 0x009896800000895d */ /* 0x004fea0003900000 */
[----:B------:R-:W2:Y:S02]  /*a560*/  @!P0 SYNCS.PHASECHK.TRANS64 P0, [R0+URZ], R3 ;  /* 0x00000003000085a7 */ /* 0x000ea400080010ff */
[----:B--2---:R-:W-:Y:S05]  /*a570*/  @!P0 BRA `(.L_x_182) ;  /* 0xfffffffc00f08947 */ /* 0x004fea000383ffff */
[----:B------:R-:W-:Y:S05]  /*a580*/  BRA `(.L_x_183) ;  /* 0xffffff9000a07947 */ /* 0x000fea000383ffff */
.L_x_60:
[----:B------:R-:W-:-:S07]  /*a590*/  MOV R0, UR6 ;  /* 0x0000000600007c02 */ /* 0x000fce0008000f00 */
.L_x_184:
[----:B-1----:R1:W2:Y:S02]  /*a5a0*/  SYNCS.PHASECHK.TRANS64.TRYWAIT P0, [R0+URZ], R3 ;  /* 0x00000003000075a7 */ /* 0x0022a400080011ff */
[----:B--2---:R-:W-:Y:S05]  /*a5b0*/  @!P0 NANOSLEEP.SYNCS 0x989680 ;  /* 0x009896800000895d */ /* 0x004fea0003900000 */
[----:B------:R-:W2:Y:S02]  /*a5c0*/  @!P0 SYNCS.PHASECHK.TRANS64 P0, [R0+URZ], R3 ;  /* 0x00000003000085a7 */ /* 0x000ea400080010ff */
[----:B--2---:R-:W-:Y:S05]  /*a5d0*/  @!P0 BRA `(.L_x_184) ;  /* 0xfffffffc00f08947 */ /* 0x004fea000383ffff */
[----:B------:R-:W-:Y:S05]  /*a5e0*/  BRA `(.L_x_185) ;  /* 0xffffff9000ac7947 */ /* 0x000fea000383ffff */
.L_x_61:
[----:B-1----:R-:W-:-:S07]  /*a5f0*/  MOV R0, UR7 ;  /* 0x0000000700007c02 */ /* 0x002fce0008000f00 */
.L_x_186:
[----:B-1----:R1:W2:Y:S02]  /*a600*/  SYNCS.PHASECHK.TRANS64.TRYWAIT P0, [R0+URZ], R2 ;  /* 0x00000002000075a7 */ /* 0x0022a400080011ff */
[----:B--2---:R-:W-:Y:S05]  /*a610*/  @!P0 NANOSLEEP.SYNCS 0x989680 ;  /* 0x009896800000895d */ /* 0x004fea0003900000 */
[----:B------:R-:W2:Y:S02]  /*a620*/  @!P0 SYNCS.PHASECHK.TRANS64 P0, [R0+URZ], R2 ;  /* 0x00000002000085a7 */ /* 0x000ea400080010ff */
[----:B--2---:R-:W-:Y:S05]  /*a630*/  @!P0 BRA `(.L_x_186) ;  /* 0xfffffffc00f08947 */ /* 0x004fea000383ffff */
[----:B------:R-:W-:Y:S05]  /*a640*/  BRA `(.L_x_187) ;  /* 0xffffff9000b87947 */ /* 0x000fea000383ffff */
.L_x_66:
[----:B--2---:R2:W3:Y:S02]  /*a650*/  SYNCS.PHASECHK.TRANS64.TRYWAIT P0, [R0+URZ+0x70], R2 ;  /* 0x00007002000075a7 */ /* 0x0044e400080011ff */
[----:B---3--:R-:W-:Y:S05]  /*a660*/  @!P0 NANOSLEEP.SYNCS 0x989680 ;  /* 0x009896800000895d */ /* 0x008fea0003900000 */
[----:B------:R-:W3:Y:S02]  /*a670*/  @!P0 SYNCS.PHASECHK.TRANS64 P0, [R0+URZ+0x70], R2 ;  /* 0x00007002000085a7 */ /* 0x000ee400080010ff */
[----:B---3--:R-:W-:Y:S05]  /*a680*/  @!P0 BRA `(.L_x_66) ;  /* 0xfffffffc00f08947 */ /* 0x008fea000383ffff */
[----:B------:R-:W-:Y:S05]  /*a690*/  BRA `(.L_x_188) ;  /* 0xffffff9400b87947 */ /* 0x000fea000383ffff */
.L_x_69:
[----:B------:R-:W-:Y:S07]  /*a6a0*/  MOV R0, UR7 ;  /* 0x0000000700007c02 */ /* 0x000fee0008000f00 */
.L_x_189:
[----:B--2---:R2:W3:Y:S02]  /*a6b0*/  SYNCS.PHASECHK.TRANS64.TRYWAIT P0, [R0+URZ+0x68], R2 ;  /* 0x00006802000075a7 */ /* 0x0044e400080011ff */
[----:B---3--:R-:W-:Y:S05]  /*a6c0*/  @!P0 NANOSLEEP.SYNCS 0x989680 ;  /* 0x009896800000895d */ /* 0x008fea0003900000 */
[----:B------:R-:W3:Y:S02]  /*a6d0*/  @!P0 SYNCS.PHASECHK.TRANS64 P0, [R0+URZ+0x68], R2 ;  /* 0x00006802000085a7 */ /* 0x000ee400080010ff */
[----:B---3--:R-:W-:Y:S05]  /*a6e0*/  @!P0 BRA `(.L_x_189) ;  /* 0xfffffffc00f08947 */ /* 0x008fea000383ffff */
[----:B------:R-:W-:Y:S05]  /*a6f0*/  BRA `(.L_x_68) ;  /* 0xffffff9800987947 */ /* 0x000fea000383ffff */
.L_x_72:
[----:B------:R-:W-:Y:S07]  /*a700*/  MOV R0, UR7 ;  /* 0x0000000700007c02 */ /* 0x000fee0008000f00 */
.L_x_190:
[----:B-1----:R1:W2:Y:S02]  /*a710*/  SYNCS.PHASECHK.TRANS64.TRYWAIT P0, [R0+URZ+0x40], R32 ;  /* 0x00004020000075a7 */ /* 0x0022a400080011ff */
[----:B--2---:R-:W-:Y:S05]  /*a720*/  @!P0 NANOSLEEP.SYNCS 0x989680 ;  /* 0x009896800000895d */ /* 0x004fea0003900000 */
[----:B------:R-:W2:Y:S02]  /*a730*/  @!P0 SYNCS.PHASECHK.TRANS64 P0, [R0+URZ+0x40], R32 ;  /* 0x00004020000085a7 */ /* 0x000ea400080010ff */
[----:B--2---:R-:W-:Y:S05]  /*a740*/  @!P0 BRA `(.L_x_190) ;  /* 0xfffffffc00f08947 */ /* 0x004fea000383ffff */
[----:B------:R-:W-:Y:S05]  /*a750*/  BRA `(.L_x_191) ;  /* 0xffffff9c00147947 */ /* 0x000fea000383ffff */
.L_x_73:
[----:B------:R-:W-:Y:S07]  /*a760*/  MOV R0, UR7 ;  /* 0x0000000700007c02 */ /* 0x000fee0008000f00 */
.L_x_192:
[----:B-1----:R1:W2:Y:S02]  /*a770*/  SYNCS.PHASECHK.TRANS64.TRYWAIT P0, [R0+URZ+0x48], R32 ;  /* 0x00004820000075a7 */ /* 0x0022a400080011ff */
[----:B--2---:R-:W-:Y:S05]  /*a780*/  @!P0 NANOSLEEP.SYNCS 0x989680 ;  /* 0x009896800000895d */ /* 0x004fea0003900000 */
[----:B------:R-:W2:Y:S02]  /*a790*/  @!P0 SYNCS.PHASECHK.TRANS64 P0, [R0+URZ+0x48], R32 ;  /* 0x00004820000085a7 */ /* 0x000ea400080010ff */
[----:B--2---:R-:W-:Y:S05]  /*a7a0*/  @!P0 BRA `(.L_x_192) ;  /* 0xfffffffc00f08947 */ /* 0x004fea000383ffff */
[----:B------:R-:W-:Y:S05]  /*a7b0*/  BRA `(.L_x_193) ;  /* 0xffffff9c00507947 */ /* 0x000fea000383ffff */
.L_x_74:
[----:B------:R-:W-:Y:S07]  /*a7c0*/  MOV R0, UR7 ;  /* 0x0000000700007c02 */ /* 0x000fee0008000f00 */
.L_x_194:
[----:B-1----:R1:W2:Y:S02]  /*a7d0*/  SYNCS.PHASECHK.TRANS64.TRYWAIT P0, [R0+URZ+0x50], R32 ;  /* 0x00005020000075a7 */ /* 0x0022a400080011ff */
[----:B--2---:R-:W-:Y:S05]  /*a7e0*/  @!P0 NANOSLEEP.SYNCS 0x989680 ;  /* 0x009896800000895d */ /* 0x004fea0003900000 */
[----:B------:R-:W2:Y:S02]  /*a7f0*/  @!P0 SYNCS.PHASECHK.TRANS64 P0, [R0+URZ+0x50], R32 ;  /* 0x00005020000085a7 */ /* 0x000ea400080010ff */
[----:B--2---:R-:W-:Y:S05]  /*a800*/  @!P0 BRA `(.L_x_194) ;  /* 0xfffffffc00f08947 */ /* 0x004fea000383ffff */
[----:B------:R-:W-:Y:S05]  /*a810*/  BRA `(.L_x_195) ;  /* 0xffffff9c00907947 */ /* 0x000fea000383ffff */
.L_x_75:
[----:B------:R-:W-:Y:S07]  /*a820*/  MOV R0, UR7 ;  /* 0x0000000700007c02 */ /* 0x000fee0008000f00 */
.L_x_196:
[----:B-1----:R1:W2:Y:S02]  /*a830*/  SYNCS.PHASECHK.TRANS64.TRYWAIT P0, [R0+URZ+0x58], R32 ;  /* 0x00005820000075a7 */ /* 0x0022a400080011ff */
[----:B--2---:R-:W-:Y:S05]  /*a840*/  @!P0 NANOSLEEP.SYNCS 0x989680 ;  /* 0x009896800000895d */ /* 0x004fea0003900000 */
[----:B------:R-:W2:Y:S02]  /*a850*/  @!P0 SYNCS.PHASECHK.TRANS64 P0, [R0+URZ+0x58], R32 ;  /* 0x00005820000085a7 */ /* 0x000ea400080010ff */
[----:B--2---:R-:W-:Y:S05]  /*a860*/  @!P0 BRA `(.L_x_196) ;  /* 0xfffffffc00f08947 */ /* 0x004fea000383ffff */
[----:B------:R-:W-:Y:S05]  /*a870*/  BRA `(.L_x_197) ;  /* 0xffffff9c00d47947 */ /* 0x000fea000383ffff */
.L_x_76:
[----:B------:R-:W-:Y:S07]  /*a880*/  MOV R0, UR7 ;  /* 0x0000000700007c02 */ /* 0x000fee0008000f00 */
.L_x_198:
[----:B-1----:R1:W2:Y:S02]  /*a890*/  SYNCS.PHASECHK.TRANS64.TRYWAIT P0, [R0+URZ+0x40], R14 ;  /* 0x0000400e000075a7 */ /* 0x0022a400080011ff */
[----:B--2---:R-:W-:Y:S05]  /*a8a0*/  @!P0 NANOSLEEP.SYNCS 0x989680 ;  /* 0x009896800000895d */ /* 0x004fea0003900000 */
[----:B------:R-:W2:Y:S02]  /*a8b0*/  @!P0 SYNCS.PHASECHK.TRANS64 P0, [R0+URZ+0x40], R14 ;  /* 0x0000400e000085a7 */ /* 0x000ea400080010ff */
[----:B--2---:R-:W-:Y:S05]  /*a8c0*/  @!P0 BRA `(.L_x_198) ;  /* 0xfffffffc00f08947 */ /* 0x004fea000383ffff */
[----:B------:R-:W-:Y:S05]  /*a8d0*/  BRA `(.L_x_199) ;  /* 0xffffffa0001c7947 */ /* 0x000fea000383ffff */
.L_x_77:
[----:B------:R-:W-:Y:S07]  /*a8e0*/  MOV R0, UR7 ;  /* 0x0000000700007c02 */ /* 0x000fee0008000f00 */
.L_x_200:
[----:B-1----:R1:W2:Y:S02]  /*a8f0*/  SYNCS.PHASECHK.TRANS64.TRYWAIT P0, [R0+URZ+0x48], R14 ;  /* 0x0000480e000075a7 */ /* 0x0022a400080011ff */
[----:B--2---:R-:W-:Y:S05]  /*a900*/  @!P0 NANOSLEEP.SYNCS 0x989680 ;  /* 0x009896800000895d */ /* 0x004fea0003900000 */
[----:B------:R-:W2:Y:S02]  /*a910*/  @!P0 SYNCS.PHASECHK.TRANS64 P0, [R0+URZ+0x48], R14 ;  /* 0x0000480e000085a7 */ /* 0x000ea400080010ff */
[----:B--2---:R-:W-:Y:S05]  /*a920*/  @!P0 BRA `(.L_x_200) ;  /* 0xfffffffc00f08947 */ /* 0x004fea000383ffff */
[----:B------:R-:W-:Y:S05]  /*a930*/  BRA `(.L_x_201) ;  /* 0xffffffa000607947 */ /* 0x000fea000383ffff */
.L_x_78:
[----:B------:R-:W-:Y:S07]  /*a940*/  MOV R0, UR7 ;  /* 0x0000000700007c02 */ /* 0x000fee0008000f00 */
.L_x_202:
[----:B-1----:R1:W2:Y:S02]  /*a950*/  SYNCS.PHASECHK.TRANS64.TRYWAIT P0, [R0+URZ+0x50], R14 ;  /* 0x0000500e000075a7 */ /* 0x0022a400080011ff */
[----:B--2---:R-:W-:Y:S05]  /*a960*/  @!P0 NANOSLEEP.SYNCS 0x989680 ;  /* 0x009896800000895d */ /* 0x004fea0003900000 */
[----:B------:R-:W2:Y:S02]  /*a970*/  @!P0 SYNCS.PHASECHK.TRANS64 P0, [R0+URZ+0x50], R14 ;  /* 0x0000500e000085a7 */ /* 0x000ea400080010ff */
[----:B--2---:R-:W-:Y:S05]  /*a980*/  @!P0 BRA `(.L_x_202) ;  /* 0xfffffffc00f08947 */ /* 0x004fea000383ffff */
[----:B------:R-:W-:Y:S05]  /*a990*/  BRA `(.L_x_203) ;  /* 0xffffffa000a47947 */ /* 0x000fea000383ffff */
.L_x_79:
[----:B------:R-:W-:Y:S07]  /*a9a0*/  MOV R0, UR7 ;  /* 0x0000000700007c02 */ /* 0x000fee0008000f00 */
.L_x_204:
[----:B-1----:R1:W2:Y:S02]  /*a9b0*/  SYNCS.PHASECHK.TRANS64.TRYWAIT P0, [R0+URZ+0x58], R14 ;  /* 0x0000580e000075a7 */ /* 0x0022a400080011ff */
[----:B--2---:R-:W-:Y:S05]  /*a9c0*/  @!P0 NANOSLEEP.SYNCS 0x989680 ;  /* 0x009896800000895d */ /* 0x004fea0003900000 */
[----:B------:R-:W2:Y:S02]  /*a9d0*/  @!P0 SYNCS.PHASECHK.TRANS64 P0, [R0+URZ+0x58], R14 ;  /* 0x0000580e000085a7 */ /* 0x000ea400080010ff */
[----:B--2---:R-:W-:Y:S05]  /*a9e0*/  @!P0 BRA `(.L_x_204) ;  /* 0xfffffffc00f08947 */ /* 0x004fea000383ffff */
[----:B------:R-:W-:Y:S05]  /*a9f0*/  BRA `(.L_x_205) ;  /* 0xffffffa400287947 */ /* 0x000fea000383ffff */
.L_x_81:
[----:B------:R-:W-:-:S07]  /*aa00*/  MOV R0, UR7 ;  /* 0x0000000700007c02 */ /* 0x000fce0008000f00 */
.L_x_206:
[----:B-1----:R1:W3:Y:S02]  /*aa10*/  SYNCS.PHASECHK.TRANS64.TRYWAIT P0, [R0+URZ+0x40], R32 ;  /* 0x00004020000075a7 */ /* 0x0022e400080011ff */
[----:B---3--:R-:W-:Y:S05]  /*aa20*/  @!P0 NANOSLEEP.SYNCS 0x989680 ;  /* 0x009896800000895d */ /* 0x008fea0003900000 */
[----:B------:R-:W3:Y:S02]  /*aa30*/  @!P0 SYNCS.PHASECHK.TRANS64 P0, [R0+URZ+0x40], R32 ;  /* 0x00004020000085a7 */ /* 0x000ee400080010ff */
[----:B---3--:R-:W-:Y:S05]  /*aa40*/  @!P0 BRA `(.L_x_206) ;  /* 0xfffffffc00f08947 */ /* 0x008fea000383ffff */
[----:B------:R-:W-:Y:S05]  /*aa50*/  BRA `(.L_x_207) ;  /* 0xffffffa400907947 */ /* 0x000fea000383ffff */
.L_x_82:
[----:B-1----:R-:W-:-:S07]  /*aa60*/  MOV R0, UR7 ;  /* 0x0000000700007c02 */ /* 0x002fce0008000f00 */
.L_x_208:
[----:B-1----:R1:W3:Y:S02]  /*aa70*/  SYNCS.PHASECHK.TRANS64.TRYWAIT P0, [R0+URZ+0x48], R32 ;  /* 0x00004820000075a7 */ /* 0x0022e400080011ff */
[----:B---3--:R-:W-:Y:S05]  /*aa80*/  @!P0 NANOSLEEP.SYNCS 0x989680 ;  /* 0x009896800000895d */ /* 0x008fea0003900000 */
[----:B------:R-:W3:Y:S02]  /*aa90*/  @!P0 SYNCS.PHASECHK.TRANS64 P0, [R0+URZ+0x48], R32 ;  /* 0x00004820000085a7 */ /* 0x000ee400080010ff */
[----:B---3--:R-:W-:Y:S05]  /*aaa0*/  @!P0 BRA `(.L_x_208) ;  /* 0xfffffffc00f08947 */ /* 0x008fea000383ffff */
[----:B------:R-:W-:Y:S05]  /*aab0*/  BRA `(.L_x_209) ;  /* 0xffffffa400807947 */ /* 0x000fea000383ffff */
.L_x_83:
[----:B------:R-:W-:-:S07]  /*aac0*/  MOV R2, UR7 ;  /* 0x0000000700027c02 */ /* 0x000fce0008000f00 */
.L_x_210:
[----:B-1----:R1:W3:Y:S02]  /*aad0*/  SYNCS.PHASECHK.TRANS64.TRYWAIT P0, [R2+URZ+0x50], R32 ;  /* 0x00005020020075a7 */ /* 0x0022e400080011ff */
[----:B---3--:R-:W-:Y:S05]  /*aae0*/  @!P0 NANOSLEEP.SYNCS 0x989680 ;  /* 0x009896800000895d */ /* 0x008fea0003900000 */
[----:B------:R-:W3:Y:S02]  /*aaf0*/  @!P0 SYNCS.PHASECHK.TRANS64 P0, [R2+URZ+0x50], R32 ;  /* 0x00005020020085a7 */ /* 0x000ee400080010ff */
[----:B---3--:R-:W-:Y:S05]  /*ab00*/  @!P0 BRA `(.L_x_210) ;  /* 0xfffffffc00f08947 */ /* 0x008fea000383ffff */
[----:B------:R-:W-:Y:S05]  /*ab10*/  BRA `(.L_x_211) ;  /* 0xffffffa400747947 */ /* 0x000fea000383ffff */
.L_x_85:
[----:B--2---:R2:W4:Y:S02]  /*ab20*/  SYNCS.PHASECHK.TRANS64.TRYWAIT P0, [R0+URZ+0x70], R2 ;  /* 0x00007002000075a7 */ /* 0x00452400080011ff */
[----:B----4-:R-:W-:Y:S05]  /*ab30*/  @!P0 NANOSLEEP.SYNCS 0x989680 ;  /* 0x009896800000895d */ /* 0x010fea0003900000 */
[----:B------:R-:W4:Y:S02]  /*ab40*/  @!P0 SYNCS.PHASECHK.TRANS64 P0, [R0+URZ+0x70], R2 ;  /* 0x00007002000085a7 */ /* 0x000f2400080010ff */
[----:B----4-:R-:W-:Y:S05]  /*ab50*/  @!P0 BRA `(.L_x_85) ;  /* 0xfffffffc00f08947 */ /* 0x010fea000383ffff */
[----:B------:R-:W-:Y:S05]  /*ab60*/  BRA `(.L_x_212) ;  /* 0xffffffa800487947 */ /* 0x000fea000383ffff */
.L_x_96:
[----:B-1----:R-:W-:Y:S04]  /*ab70*/  MOV R0, UR48 ;  /* 0x0000003000007c02 */ /* 0x002fe80008000f00 */
[----:B------:R1:W3:Y:S03]  /*ab80*/  SYNCS.PHASECHK.TRANS64.TRYWAIT P1, [R0+URZ+0x20], R3 ;  /* 0x00002003000075a7 */ /* 0x0002e600080211ff */
[----:B---3--:R-:W-:Y:S05]  /*ab90*/  @!P1 NANOSLEEP.SYNCS 0x989680 ;  /* 0x009896800000995d */ /* 0x008fea0003900000 */
[----:B------:R-:W3:Y:S02]  /*aba0*/  @!P1 SYNCS.PHASECHK.TRANS64 P1, [R0+URZ+0x20], R3 ;  /* 0x00002003000095a7 */ /* 0x000ee400080210ff */
[----:B---3--:R-:W-:Y:S05]  /*abb0*/  @!P1 BRA `(.L_x_96) ;  /* 0xfffffffc00ec9947 */ /* 0x008fea000383ffff */
[----:B------:R-:W-:Y:S05]  /*abc0*/  BRA `(.L_x_95) ;  /* 0xffffffb4007c7947 */ /* 0x000fea000383ffff */
.L_x_98:
[----:B-1----:R1:W2:Y:S02]  /*abd0*/  SYNCS.PHASECHK.TRANS64.TRYWAIT P0, [R85+URZ+0x90], R2 ;  /* 0x00009002550075a7 */ /* 0x0022a400080011ff */
[----:B--2---:R-:W-:Y:S05]  /*abe0*/  @!P0 NANOSLEEP.SYNCS 0x989680 ;  /* 0x009896800000895d */ /* 0x004fea0003900000 */
[----:B------:R-:W2:Y:S02]  /*abf0*/  @!P0 SYNCS.PHASECHK.TRANS64 P0, [R85+URZ+0x90], R2 ;  /* 0x00009002550085a7 */ /* 0x000ea400080010ff */
[----:B--2---:R-:W-:Y:S05]  /*ac00*/  @!P0 BRA `(.L_x_98) ;  /* 0xfffffffc00f08947 */ /* 0x004fea000383ffff */
[----:B------:R-:W-:Y:S05]  /*ac10*/  BRA `(.L_x_97) ;  /* 0xffffffb400a87947 */ /* 0x000fea000383ffff */
.L_x_107:
[----:B-1----:R1:W2:Y:S02]  /*ac20*/  SYNCS.PHASECHK.TRANS64.TRYWAIT P0, [R2+URZ+0x20], R0 ;  /* 0x00002000020075a7 */ /* 0x0022a400080011ff */
[----:B--2---:R-:W-:Y:S05]  /*ac30*/  @!P0 NANOSLEEP.SYNCS 0x989680 ;  /* 0x009896800000895d */ /* 0x004fea0003900000 */
[----:B------:R-:W2:Y:S02]  /*ac40*/  @!P0 SYNCS.PHASECHK.TRANS64 P0, [R2+URZ+0x20], R0 ;  /* 0x00002000020085a7 */ /* 0x000ea400080010ff */
[----:B--2---:R-:W-:Y:S05]  /*ac50*/  @!P0 BRA `(.L_x_107) ;  /* 0xfffffffc00f08947 */ /* 0x004fea000383ffff */
[----:B------:R-:W-:Y:S05]  /*ac60*/  BRA `(.L_x_106) ;  /* 0xffffffbc004c7947 */ /* 0x000fea000383ffff */
.L_x_115:
[----:B-1----:R1:W2:Y:S02]  /*ac70*/  SYNCS.PHASECHK.TRANS64.TRYWAIT P0, [R0+URZ+0x20], R5 ;  /* 0x00002005000075a7 */ /* 0x0022a400080011ff */
[----:B--2---:R-:W-:Y:S05]  /*ac80*/  @!P0 NANOSLEEP.SYNCS 0x989680 ;  /* 0x009896800000895d */ /* 0x004fea0003900000 */
[----:B------:R-:W2:Y:S02]  /*ac90*/  @!P0 SYNCS.PHASECHK.TRANS64 P0, [R0+URZ+0x20], R5 ;  /* 0x00002005000085a7 */ /* 0x000ea400080010ff */
[----:B--2---:R-:W-:Y:S05]  /*aca0*/  @!P0 BRA `(.L_x_115) ;  /* 0xfffffffc00f08947 */ /* 0x004fea000383ffff */
[----:B------:R-:W-:Y:S05]  /*acb0*/  BRA `(.L_x_114) ;  /* 0xffffffc400107947 */ /* 0x000fea000383ffff */
.L_x_123:
[----:B-1----:R1:W2:Y:S02]  /*acc0*/  SYNCS.PHASECHK.TRANS64.TRYWAIT P0, [R0+URZ+0x20], R5 ;  /* 0x00002005000075a7 */ /* 0x0022a400080011ff */
[----:B--2---:R-:W-:Y:S05]  /*acd0*/  @!P0 NANOSLEEP.SYNCS 0x989680 ;  /* 0x009896800000895d */ /* 0x004fea0003900000 */
[----:B------:R-:W2:Y:S02]  /*ace0*/  @!P0 SYNCS.PHASECHK.TRANS64 P0, [R0+URZ+0x20], R5 ;  /* 0x00002005000085a7 */ /* 0x000ea400080010ff */
[----:B--2---:R-:W-:Y:S05]  /*acf0*/  @!P0 BRA `(.L_x_123) ;  /* 0xfffffffc00f08947 */ /* 0x004fea000383ffff */
[----:B------:R-:W-:Y:S05]  /*ad00*/  BRA `(.L_x_122) ;  /* 0xffffffc800d87947 */ /* 0x000fea000383ffff */
.L_x_131:
[----:B-1----:R1:W2:Y:S02]  /*ad10*/  SYNCS.PHASECHK.TRANS64.TRYWAIT P0, [R0+URZ+0x20], R5 ;  /* 0x00002005000075a7 */ /* 0x0022a400080011ff */
[----:B--2---:R-:W-:Y:S05]  /*ad20*/  @!P0 NANOSLEEP.SYNCS 0x989680 ;  /* 0x009896800000895d */ /* 0x004fea0003900000 */
[----:B------:R-:W2:Y:S02]  /*ad30*/  @!P0 SYNCS.PHASECHK.TRANS64 P0, [R0+URZ+0x20], R5 ;  /* 0x00002005000085a7 */ /* 0x000ea400080010ff */
[----:B--2---:R-:W-:Y:S05]  /*ad40*/  @!P0 BRA `(.L_x_131) ;  /* 0xfffffffc00f08947 */ /* 0x004fea000383ffff */
[----:B------:R-:W-:Y:S05]  /*ad50*/  BRA `(.L_x_130) ;  /* 0xffffffd000ac7947 */ /* 0x000fea000383ffff */
.L_x_139:
[----:B-1----:R1:W2:Y:S02]  /*ad60*/  SYNCS.PHASECHK.TRANS64.TRYWAIT P0, [R0+URZ+0x20], R5 ;  /* 0x00002005000075a7 */ /* 0x0022a400080011ff */
[----:B--2---:R-:W-:Y:S05]  /*ad70*/  @!P0 NANOSLEEP.SYNCS 0x989680 ;  /* 0x009896800000895d */ /* 0x004fea0003900000 */
[----:B------:R-:W2:Y:S02]  /*ad80*/  @!P0 SYNCS.PHASECHK.TRANS64 P0, [R0+URZ+0x20], R5 ;  /* 0x00002005000085a7 */ /* 0x000ea400080010ff */
[----:B--2---:R-:W-:Y:S05]  /*ad90*/  @!P0 BRA `(.L_x_139) ;  /* 0xfffffffc00f08947 */ /* 0x004fea000383ffff */
[----:B------:R-:W-:Y:S05]  /*ada0*/  BRA `(.L_x_138) ;  /* 0xffffffd800907947 */ /* 0x000fea000383ffff */
.L_x_147:
[----:B-1----:R1:W2:Y:S02]  /*adb0*/  SYNCS.PHASECHK.TRANS64.TRYWAIT P0, [R0+URZ+0x20], R5 ;  /* 0x00002005000075a7 */ /* 0x0022a400080011ff */
[----:B--2---:R-:W-:Y:S05]  /*adc0*/  @!P0 NANOSLEEP.SYNCS 0x989680 ;  /* 0x009896800000895d */ /* 0x004fea0003900000 */
[----:B------:R-:W2:Y:S02]  /*add0*/  @!P0 SYNCS.PHASECHK.TRANS64 P0, [R0+URZ+0x20], R5 ;  /* 0x00002005000085a7 */ /* 0x000ea400080010ff */
[----:B--2---:R-:W-:Y:S05]  /*ade0*/  @!P0 BRA `(.L_x_147) ;  /* 0xfffffffc00f08947 */ /* 0x004fea000383ffff */
[----:B------:R-:W-:Y:S05]  /*adf0*/  BRA `(.L_x_146) ;  /* 0xffffffe000687947 */ /* 0x000fea000383ffff */
.L_x_155:
[----:B--2---:R2:W3:Y:S02]  /*ae00*/  SYNCS.PHASECHK.TRANS64.TRYWAIT P0, [R0+URZ+0x20], R91 ;  /* 0x0000205b000075a7 */ /* 0x0044e400080011ff */
[----:B---3--:R-:W-:Y:S05]  /*ae10*/  @!P0 NANOSLEEP.SYNCS 0x989680 ;  /* 0x009896800000895d */ /* 0x008fea0003900000 */
[----:B------:R-:W3:Y:S02]  /*ae20*/  @!P0 SYNCS.PHASECHK.TRANS64 P0, [R0+URZ+0x20], R91 ;  /* 0x0000205b000085a7 */ /* 0x000ee400080010ff */
[----:B---3--:R-:W-:Y:S05]  /*ae30*/  @!P0 BRA `(.L_x_155) ;  /* 0xfffffffc00f08947 */ /* 0x008fea000383ffff */
[----:B------:R-:W-:Y:S05]  /*ae40*/  BRA `(.L_x_154) ;  /* 0xffffffe800407947 */ /* 0x000fea000383ffff */
        .weak           $__internal_0_$__cuda_sm10x_tcgen05_guardrail_trap_col_being_dealloced_not_returned_by_alloc
        .type           $__internal_0_$__cuda_sm10x_tcgen05_guardrail_trap_col_being_dealloced_not_returned_by_alloc,@function
        .size           $__internal_0_$__cuda_sm10x_tcgen05_guardrail_trap_col_being_dealloced_not_returned_by_alloc,($__internal_1_$__cuda_sm10x_tcgen05_guardrail_trap_phase_invalid_during_alloc - $__internal_0_$__cuda_sm10x_tcgen05_guardrail_trap_col_being_dealloced_not_returned_by_alloc)
$__internal_0_$__cuda_sm10x_tcgen05_guardrail_trap_col_being_dealloced_not_returned_by_alloc:
[----:B------:R-:W-:Y:S05]  /*ae50*/  BPT.TRAP 0x1 ;  /* 0x000000040000795c */ /* 0x000fea0000300000 */
[----:B------:R-:W-:-:S04]  /*ae60*/  HFMA2 R3, -RZ, RZ, 0, 0 ;  /* 0x00000000ff037431 */ /* 0x000fc800000001ff */
[----:B------:R-:W-:Y:S05]  /*ae70*/  RET.REL.NODEC R2 `(_ZN7cutlass13device_kernelINS_4gemm6kernel13GemmUniversalIN4cute5tupleIJiiiiEEENS1_10collective13CollectiveMmaINS1_35MainloopSm100TmaUmmaWarpSpecializedILi2ELi2ELi4ENS5_IJNS4_1CILi1EEESB_SB_EEEEENS5_IJNSA_ILi64EEENSA_ILi256EEESE_EEEfNS5_IJSB_llEEEfNS5_IJlSB_lEEENS4_8TiledMMAINS4_8MMA_AtomIJNS4_17SM100_MMA_TF32_SSINS_10tfloat32_tESM_fLi64ELi256ELNS4_4UMMA5MajorE1ELSO_0ELNSN_7ScaleInE0ELSP_0EEEEEENS4_6LayoutISC_NS5_IJNSA_ILi0EEEST_ST_EEEEENS5_IJNS4_10UnderscoreESW_SW_EEEEENS4_13SM90_TMA_LOADENS4_14ComposedLayoutINS4_7SwizzleILi2ELi5ELi2EEENS4_18smem_ptr_flag_bitsILi32EEENSS_INS5_IJNSA_ILi32EEENSA_ILi4EEEEEENS5_IJSB_S15_EEEEEEEvNS4_8identityESZ_NS10_INS11_ILi3ELi4ELi3EEES14_NSS_INS5_IJNSA_ILi8EEES15_EEENS5_IJS15_SB_EEEEEEEvS1B_EENS_8epilogue10collective18CollectiveEpilogueINS1J_23Sm100TmaWarpSpecializedILi4ELi2ELi16ELb1ELb0EEEJSG_NS5_IJNSS_ISE_SB_EENSS_IS15_SB_EEEEEfSI_fSI_NS1J_6fusion15FusionCallbacksIS1N_NS1R_17LinearCombinationIffffLNS_15FloatRoundStyleE2EEESG_S1Q_JEEENS4_5SM1004TMEM4LOAD26SM100_TMEM_LOAD_16dp128b8xESZ_S1H_NS4_17SM75_U32x4_LDSM_NENS4_14SM90_TMA_STOREES1H_NS4_17SM90_U32x4_STSM_NENS4_39AutoVectorizingCopyWithAssumedAlignmentILi128EEEEEEvvEEEEvNT_6ParamsE) ;  /* 0xffffff5002607950 */ /* 0x000fea0003c3ffff */
        .weak           $__internal_1_$__cuda_sm10x_tcgen05_guardrail_trap_phase_invalid_during_alloc
        .type           $__internal_1_$__cuda_sm10x_tcgen05_guardrail_trap_phase_invalid_during_alloc,@function
        .size           $__internal_1_$__cuda_sm10x_tcgen05_guardrail_trap_phase_invalid_during_alloc,($__internal_2_$__cuda_sm10x_tcgen05_guardrail_trap_unallocated_columns_being_dealloced - $__internal_1_$__cuda_sm10x_tcgen05_guardrail_trap_phase_invalid_during_alloc)
$__internal_1_$__cuda_sm10x_tcgen05_guardrail_trap_phase_invalid_during_alloc:
[----:B------:R-:W-:Y:S05]  /*ae80*/  BPT.TRAP 0x1 ;  /* 0x000000040000795c */ /* 0x000fea0000300000 */
[----:B------:R-:W-:-:S04]  /*ae90*/  MOV R3, 0x0 ;  /* 0x0000000000037802 */ /* 0x000fc80000000f00 */
[----:B------:R-:W-:Y:S05]  /*aea0*/  RET.REL.NODEC R2 `(_ZN7cutlass13device_kernelINS_4gemm6kernel13GemmUniversalIN4cute5tupleIJiiiiEEENS1_10collective13CollectiveMmaINS1_35MainloopSm100TmaUmmaWarpSpecializedILi2ELi2ELi4ENS5_IJNS4_1CILi1EEESB_SB_EEEEENS5_IJNSA_ILi64EEENSA_ILi256EEESE_EEEfNS5_IJSB_llEEEfNS5_IJlSB_lEEENS4_8TiledMMAINS4_8MMA_AtomIJNS4_17SM100_MMA_TF32_SSINS_10tfloat32_tESM_fLi64ELi256ELNS4_4UMMA5MajorE1ELSO_0ELNSN_7ScaleInE0ELSP_0EEEEEENS4_6LayoutISC_NS5_IJNSA_ILi0EEEST_ST_EEEEENS5_IJNS4_10UnderscoreESW_SW_EEEEENS4_13SM90_TMA_LOADENS4_14ComposedLayoutINS4_7SwizzleILi2ELi5ELi2EEENS4_18smem_ptr_flag_bitsILi32EEENSS_INS5_IJNSA_ILi32EEENSA_ILi4EEEEEENS5_IJSB_S15_EEEEEEEvNS4_8identityESZ_NS10_INS11_ILi3ELi4ELi3EEES14_NSS_INS5_IJNSA_ILi8EEES15_EEENS5_IJS15_SB_EEEEEEEvS1B_EENS_8epilogue10collective18CollectiveEpilogueINS1J_23Sm100TmaWarpSpecializedILi4ELi2ELi16ELb1ELb0EEEJSG_NS5_IJNSS_ISE_SB_EENSS_IS15_SB_EEEEEfSI_fSI_NS1J_6fusion15FusionCallbacksIS1N_NS1R_17LinearCombinationIffffLNS_15FloatRoundStyleE2EEESG_S1Q_JEEENS4_5SM1004TMEM4LOAD26SM100_TMEM_LOAD_16dp128b8xESZ_S1H_NS4_17SM75_U32x4_LDSM_NENS4_14SM90_TMA_STOREES1H_NS4_17SM90_U32x4_STSM_NENS4_39AutoVectorizingCopyWithAssumedAlignmentILi128EEEEEEvvEEEEvNT_6ParamsE) ;  /* 0xffffff5002547950 */ /* 0x000fea0003c3ffff */
        .weak           $__internal_2_$__cuda_sm10x_tcgen05_guardrail_trap_unallocated_columns_being_dealloced
        .type           $__internal_2_$__cuda_sm10x_tcgen05_guardrail_trap_unallocated_columns_being_dealloced,@function
        .size           $__internal_2_$__cuda_sm10x_tcgen05_guardrail_trap_unallocated_columns_being_dealloced,(.L_x_214 - $__internal_2_$__cuda_sm10x_tcgen05_guardrail_trap_unallocated_columns_being_dealloced)
$__internal_2_$__cuda_sm10x_tcgen05_guardrail_trap_unallocated_columns_being_dealloced:
[----:B------:R-:W-:Y:S05]  /*aeb0*/  BPT.TRAP 0x1 ;  /* 0x000000040000795c */ /* 0x000fea0000300000 */
[----:B------:R-:W-:-:S04]  /*aec0*/  HFMA2 R3, -RZ, RZ, 0, 0 ;  /* 0x00000000ff037431 */ /* 0x000fc800000001ff */
[----:B------:R-:W-:Y:S05]  /*aed0*/  RET.REL.NODEC R2 `(_ZN7cutlass13device_kernelINS_4gemm6kernel13GemmUniversalIN4cute5tupleIJiiiiEEENS1_10collective13CollectiveMmaINS1_35MainloopSm100TmaUmmaWarpSpecializedILi2ELi2ELi4ENS5_IJNS4_1CILi1EEESB_SB_EEEEENS5_IJNSA_ILi64EEENSA_ILi256EEESE_EEEfNS5_IJSB_llEEEfNS5_IJlSB_lEEENS4_8TiledMMAINS4_8MMA_AtomIJNS4_17SM100_MMA_TF32_SSINS_10tfloat32_tESM_fLi64ELi256ELNS4_4UMMA5MajorE1ELSO_0ELNSN_7ScaleInE0ELSP_0EEEEEENS4_6LayoutISC_NS5_IJNSA_ILi0EEEST_ST_EEEEENS5_IJNS4_10UnderscoreESW_SW_EEEEENS4_13SM90_TMA_LOADENS4_14ComposedLayoutINS4_7SwizzleILi2ELi5ELi2EEENS4_18smem_ptr_flag_bitsILi32EEENSS_INS5_IJNSA_ILi32EEENSA_ILi4EEEEEENS5_IJSB_S15_EEEEEEEvNS4_8identityESZ_NS10_INS11_ILi3ELi4ELi3EEES14_NSS_INS5_IJNSA_ILi8EEES15_EEENS5_IJS15_SB_EEEEEEEvS1B_EENS_8epilogue10collective18CollectiveEpilogueINS1J_23Sm100TmaWarpSpecializedILi4ELi2ELi16ELb1ELb0EEEJSG_NS5_IJNSS_ISE_SB_EENSS_IS15_SB_EEEEEfSI_fSI_NS1J_6fusion15FusionCallbacksIS1N_NS1R_17LinearCombinationIffffLNS_15FloatRoundStyleE2EEESG_S1Q_JEEENS4_5SM1004TMEM4LOAD26SM100_TMEM_LOAD_16dp128b8xESZ_S1H_NS4_17SM75_U32x4_LDSM_NENS4_14SM90_TMA_STOREES1H_NS4_17SM90_U32x4_STSM_NENS4_39AutoVectorizingCopyWithAssumedAlignmentILi128EEEEEEvvEEEEvNT_6ParamsE) ;  /* 0xffffff5002487950 */ /* 0x000fea0003c3ffff */
.L_x_213:
[----:B------:R-:W-:-:S00]  /*aee0*/  BRA `(.L_x_213) ;  /* 0xfffffffc00fc7947 */ /* 0x000fc0000383ffff */
[----:B------:R-:W-:-:S00]  /*aef0*/  NOP ;  /* 0x0000000000007918 */ /* 0x000fc00000000000 */
        /* <DEDUP_REMOVED lines=8> */
.L_x_214:


//--------------------- .nv.global.init           --------------------------
	.section	.nv.global.init,"aw",@progbits
.nv.global.init:
	.type		$str$27,@object
	.size		$str$27,($str$28 - $str$27)
$str$27:
        /*0000*/ 	.byte	0x28, 0x61, 0x64, 0x64, 0x72, 0x65, 0x73, 0x73, 0x20, 0x26, 0x20, 0x6d, 0x61, 0x73, 0x6b, 0x29
        /*0010*/ 	.byte	0x20, 0x3d, 0x3d, 0x20, 0x30, 0x00
	.type		$str$28,@object
	.size		$str$28,($str$26 - $str$28)
$str$28:
        /*0016*/ 	.byte	0x2f, 0x74, 0x6d, 0x70, 0x2f, 0x63, 0x75, 0x74, 0x6c, 0x61, 0x73, 0x73, 0x5f, 0x73, 0x77, 0x65
        /*0026*/ 	.byte	0x65, 0x70, 0x5f, 0x73, 0x72, 0x63, 0x2f, 0x69, 0x6e, 0x63, 0x6c, 0x75, 0x64, 0x65, 0x2f, 0x63
        /*0036*/ 	.byte	0x75, 0x74, 0x65, 0x2f, 0x70, 0x6f, 0x69, 0x6e, 0x74, 0x65, 0x72, 0x5f, 0x66, 0x6c, 0x61, 0x67
        /*0046*/ 	.byte	0x67, 0x65, 0x64, 0x2e, 0x68, 0x70, 0x70, 0x00
	.type		$str$26,@object
	.size		$str$26,($str$25 - $str$26)
$str$26:
        /*004e*/ 	.byte	0x2f, 0x74, 0x6d, 0x70, 0x2f, 0x63, 0x75, 0x74, 0x6c, 0x61, 0x73, 0x73, 0x5f, 0x73, 0x77, 0x65
        /*005e*/ 	.byte	0x65, 0x70, 0x5f, 0x73, 0x72, 0x63, 0x2f, 0x69, 0x6e, 0x63, 0x6c, 0x75, 0x64, 0x65, 0x2f, 0x63
        /*006e*/ 	.byte	0x75, 0x74, 0x65, 0x2f, 0x61, 0x74, 0x6f, 0x6d, 0x2f, 0x63, 0x6f, 0x70, 0x79, 0x5f, 0x74, 0x72
        /*007e*/ 	.byte	0x61, 0x69, 0x74, 0x73, 0x5f, 0x73, 0x6d, 0x31, 0x30, 0x30, 0x2e, 0x68, 0x70, 0x70, 0x00
	.type		$str$25,@object
	.size		$str$25,(__unnamed_1 - $str$25)
$str$25:
        /*008d*/ 	.byte	0x28, 0x28, 0x75, 0x69, 0x6e, 0x74, 0x33, 0x32, 0x5f, 0x74, 0x28, 0x74, 0x68, 0x72, 0x65, 0x61
        /*009d*/ 	.byte	0x64, 0x49, 0x64, 0x78, 0x2e, 0x78, 0x29, 0x20, 0x2f, 0x20, 0x33, 0x32, 0x29, 0x20, 0x25, 0x20
        /*00ad*/ 	.byte	0x34, 0x29, 0x20, 0x3d, 0x3d, 0x20, 0x28, 0x28, 0x28, 0x74, 0x6d, 0x65, 0x6d, 0x5f, 0x61, 0x64
        /*00bd*/ 	.byte	0x64, 0x72, 0x20, 0x3e, 0x3e, 0x20, 0x31, 0x36, 0x29, 0x20, 0x2f, 0x20, 0x33, 0x32, 0x29, 0x20
        /*00cd*/ 	.byte	0x25, 0x20, 0x34, 0x29, 0x00
	.type		__unnamed_1,@object
	.size		__unnamed_1,(__unnamed_2 - __unnamed_1)
__unnamed_1:
        /*00d2*/ 	.byte	0x61, 0x75, 0x74, 0x6f, 0x20, 0x63, 0x75, 0x74, 0x65, 0x3a, 0x3a, 0x61, 0x73, 0x5f, 0x70, 0x6f
        /* <DEDUP_REMOVED lines=23> */
        /*0252*/ 	.byte	0x3c, 0x32, 0x30, 0x34, 0x38, 0x3e, 0x3e, 0x3e, 0x3e, 0x5d, 0x00
	.type		__unnamed_2,@object
	.size		__unnamed_2,(.L_2 - __unnamed_2)
__unnamed_2:
        /* <DEDUP_REMOVED lines=45> */
        /*052d*/ 	.byte	0x3e, 0x3e, 0x3e, 0x5d, 0x00
.L_2:


//--------------------- .nv.shared._ZN7cutlass13device_kernelINS_4gemm6kernel13GemmUniversalIN4cute5tupleIJiiiiEEENS1_10collective13CollectiveMmaINS1_35MainloopSm100TmaUmmaWarpSpecializedILi2ELi2ELi4ENS5_IJNS4_1CILi1EEESB_SB_EEEEENS5_IJNSA_ILi64EEENSA_ILi256EEESE_EEEfNS5_IJSB_llEEEfNS5_IJlSB_lEEENS4_8TiledMMAINS4_8MMA_AtomIJNS4_17SM100_MMA_TF32_SSINS_10tfloat32_tESM_fLi64ELi256ELNS4_4UMMA5MajorE1ELSO_0ELNSN_7ScaleInE0ELSP_0EEEEEENS4_6LayoutISC_NS5_IJNSA_ILi0EEEST_ST_EEEEENS5_IJNS4_10UnderscoreESW_SW_EEEEENS4_13SM90_TMA_LOADENS4_14ComposedLayoutINS4_7SwizzleILi2ELi5ELi2EEENS4_18smem_ptr_flag_bitsILi32EEENSS_INS5_IJNSA_ILi32EEENSA_ILi4EEEEEENS5_IJSB_S15_EEEEEEEvNS4_8identityESZ_NS10_INS11_ILi3ELi4ELi3EEES14_NSS_INS5_IJNSA_ILi8EEES15_EEENS5_IJS15_SB_EEEEEEEvS1B_EENS_8epilogue10collective18CollectiveEpilogueINS1J_23Sm100TmaWarpSpecializedILi4ELi2ELi16ELb1ELb0EEEJSG_NS5_IJNSS_ISE_SB_EENSS_IS15_SB_EEEEEfSI_fSI_NS1J_6fusion15FusionCallbacksIS1N_NS1R_17LinearCombinationIffffLNS_15FloatRoundStyleE2EEESG_S1Q_JEEENS4_5SM1004TMEM4LOAD26SM100_TMEM_LOAD_16dp128b8xESZ_S1H_NS4_17SM75_U32x4_LDSM_NENS4_14SM90_TMA_STOREES1H_NS4_17SM90_U32x4_STSM_NENS4_39AutoVectorizingCopyWithAssumedAlignmentILi128EEEEEEvvEEEEvNT_6ParamsE --------------------------
	.section	.nv.shared._ZN7cutlass13device_kernelINS_4gemm6kernel13GemmUniversalIN4cute5tupleIJiiiiEEENS1_10collective13CollectiveMmaINS1_35MainloopSm100TmaUmmaWarpSpecializedILi2ELi2ELi4ENS5_IJNS4_1CILi1EEESB_SB_EEEEENS5_IJNSA_ILi64EEENSA_ILi256EEESE_EEEfNS5_IJSB_llEEEfNS5_IJlSB_lEEENS4_8TiledMMAINS4_8MMA_AtomIJNS4_17SM100_MMA_TF32_SSINS_10tfloat32_tESM_fLi64ELi256ELNS4_4UMMA5MajorE1ELSO_0ELNSN_7ScaleInE0ELSP_0EEEEEENS4_6LayoutISC_NS5_IJNSA_ILi0EEEST_ST_EEEEENS5_IJNS4_10UnderscoreESW_SW_EEEEENS4_13SM90_TMA_LOADENS4_14ComposedLayoutINS4_7SwizzleILi2ELi5ELi2EEENS4_18smem_ptr_flag_bitsILi32EEENSS_INS5_IJNSA_ILi32EEENSA_ILi4EEEEEENS5_IJSB_S15_EEEEEEEvNS4_8identityESZ_NS10_INS11_ILi3ELi4ELi3EEES14_NSS_INS5_IJNSA_ILi8EEES15_EEENS5_IJS15_SB_EEEEEEEvS1B_EENS_8epilogue10collective18CollectiveEpilogueINS1J_23Sm100TmaWarpSpecializedILi4ELi2ELi16ELb1ELb0EEEJSG_NS5_IJNSS_ISE_SB_EENSS_IS15_SB_EEEEEfSI_fSI_NS1J_6fusion15FusionCallbacksIS1N_NS1R_17LinearCombinationIffffLNS_15FloatRoundStyleE2EEESG_S1Q_JEEENS4_5SM1004TMEM4LOAD26SM100_TMEM_LOAD_16dp128b8xESZ_S1H_NS4_17SM75_U32x4_LDSM_NENS4_14SM90_TMA_STOREES1H_NS4_17SM90_U32x4_STSM_NENS4_39AutoVectorizingCopyWithAssumedAlignmentILi128EEEEEEvvEEEEvNT_6ParamsE,"aw",@nobits
	.sectionflags	@""
	.align	16
	.zero		1024


//--------------------- .nv.shared.reserved.0     --------------------------
	.section	.nv.shared.reserved.0,"aw",@nobits
	.weak		__nv_reservedSMEM_offset_0_alias
	.size		__nv_reservedSMEM_offset_0_alias, 0, 64
	.other		__nv_reservedSMEM_offset_0_alias,@"STO_CUDA_RESERVED_SHARED STV_DEFAULT"
__nv_reservedSMEM_offset_0_alias:
	.zero		0
.nv.shared.reserved.0:
	.zero		64
	.weak		__nv_reservedSMEM_tcgen05_partition
	.type		__nv_reservedSMEM_tcgen05_partition,@object
	.size		__nv_reservedSMEM_tcgen05_partition,(.L_0 - __nv_reservedSMEM_tcgen05_partition)
__nv_reservedSMEM_tcgen05_partition:
	.zero		32
.L_0:


//--------------------- .nv.global                --------------------------
	.section	.nv.global,"aw",@nobits
.nv.global:
	.type		_ZN40_INTERNAL_7e759c32_4_k_cu_c6ea1bc1_349734cute1_E,@object
	.size		_ZN40_INTERNAL_7e759c32_4_k_cu_c6ea1bc1_349734cute1_E,(_ZN40_INTERNAL_7e759c32_4_k_cu_c6ea1bc1_349734cuda3std3__45__cpo6cbeginE - _ZN40_INTERNAL_7e759c32_4_k_cu_c6ea1bc1_349734cute1_E)
_ZN40_INTERNAL_7e759c32_4_k_cu_c6ea1bc1_349734cute1_E:
	.zero		1
	.type		_ZN40_INTERNAL_7e759c32_4_k_cu_c6ea1bc1_349734cuda3std3__45__cpo6cbeginE,@object
	.size		_ZN40_INTERNAL_7e759c32_4_k_cu_c6ea1bc1_349734cuda3std3__45__cpo6cbeginE,(_ZN40_INTERNAL_7e759c32_4_k_cu_c6ea1bc1_349734cuda3std3__48in_placeE - _ZN40_INTERNAL_7e759c32_4_k_cu_c6ea1bc1_349734cuda3std3__45__cpo6cbeginE)
_ZN40_INTERNAL_7e759c32_4_k_cu_c6ea1bc1_349734cuda3std3__45__cpo6cbeginE:
	.zero		1
	.type		_ZN40_INTERNAL_7e759c32_4_k_cu_c6ea1bc1_349734cuda3std3__48in_placeE,@object
	.size		_ZN40_INTERNAL_7e759c32_4_k_cu_c6ea1bc1_349734cuda3std3__48in_placeE,(_ZN40_INTERNAL_7e759c32_4_k_cu_c6ea1bc1_349734cuda3std6ranges3__45__cpo9iter_moveE - _ZN40_INTERNAL_7e759c32_4_k_cu_c6ea1bc1_349734cuda3std3__48in_placeE)
_ZN40_INTERNAL_7e759c32_4_k_cu_c6ea1bc1_349734cuda3std3__48in_placeE:
	.zero		1
	.type		_ZN40_INTERNAL_7e759c32_4_k_cu_c6ea1bc1_349734cuda3std6ranges3__45__cpo9iter_moveE,@object
	.size		_ZN40_INTERNAL_7e759c32_4_k_cu_c6ea1bc1_349734cuda3std6ranges3__45__cpo9iter_moveE,(_ZN40_INTERNAL_7e759c32_4_k_cu_c6ea1bc1_349734cuda3std3__45__cpo5beginE - _ZN40_INTERNAL_7e759c32_4_k_cu_c6ea1bc1_349734cuda3std6ranges3__45__cpo9iter_moveE)
_ZN40_INTERNAL_7e759c32_4_k_cu_c6ea1bc1_349734cuda3std6ranges3__45__cpo9iter_moveE:
	.zero		1
	.type		_ZN40_INTERNAL_7e759c32_4_k_cu_c6ea1bc1_349734cuda3std3__45__cpo5beginE,@object
	.size		_ZN40_INTERNAL_7e759c32_4_k_cu_c6ea1bc1_349734cuda3std3__45__cpo5beginE,(_ZN40_INTERNAL_7e759c32_4_k_cu_c6ea1bc1_349734cuda3std3__442_GLOBAL__N__7e759c32_4_k_cu_c6ea1bc1_349736ignoreE - _ZN40_INTERNAL_7e759c32_4_k_cu_c6ea1bc1_349734cuda3std3__45__cpo5beginE)
_ZN40_INTERNAL_7e759c32_4_k_cu_c6ea1bc1_349734cuda3std3__45__cpo5beginE:
	.zero		1
	.type		_ZN40_INTERNAL_7e759c32_4_k_cu_c6ea1bc1_349734cuda3std3__442_GLOBAL__N__7e759c32_4_k_cu_c6ea1bc1_349736ignoreE,@object
	.size		_ZN40_INTERNAL_7e759c32_4_k_cu_c6ea1bc1_349734cuda3std3__442_GLOBAL__N__7e759c32_4_k_cu_c6ea1bc1_349736ignoreE,(_ZN40_INTERNAL_7e759c32_4_k_cu_c6ea1bc1_349734cute7productE - _ZN40_INTERNAL_7e759c32_4_k_cu_c6ea1bc1_349734cuda3std3__442_GLOBAL__N__7e759c32_4_k_cu_c6ea1bc1_349736ignoreE)
_ZN40_INTERNAL_7e759c32_4_k_cu_c6ea1bc1_349734cuda3std3__442_GLOBAL__N__7e759c32_4_k_cu_c6ea1bc1_349736ignoreE:
	.zero		1
	.type		_ZN40_INTERNAL_7e759c32_4_k_cu_c6ea1bc1_349734cute7productE,@object
	.size		_ZN40_INTERNAL_7e759c32_4_k_cu_c6ea1bc1_349734cute7productE,(_ZN40_INTERNAL_7e759c32_4_k_cu_c6ea1bc1_349734cuda3std3__45__cpo3endE - _ZN40_INTERNAL_7e759c32_4_k_cu_c6ea1bc1_349734cute7productE)
_ZN40_INTERNAL_7e759c32_4_k_cu_c6ea1bc1_349734cute7productE:
	.zero		1
	.type		_ZN40_INTERNAL_7e759c32_4_k_cu_c6ea1bc1_349734cuda3std3__45__cpo3endE,@object
	.size		_ZN40_INTERNAL_7e759c32_4_k_cu_c6ea1bc1_349734cuda3std3__45__cpo3endE,(_ZN40_INTERNAL_7e759c32_4_k_cu_c6ea1bc1_349734cuda3std3__419piecewise_constructE - _ZN40_INTERNAL_7e759c32_4_k_cu_c6ea1bc1_349734cuda3std3__45__cpo3endE)
_ZN40_INTERNAL_7e759c32_4_k_cu_c6ea1bc1_349734cuda3std3__45__cpo3endE:
	.zero		1
	.type		_ZN40_INTERNAL_7e759c32_4_k_cu_c6ea1bc1_349734cuda3std3__419piecewise_constructE,@object
	.size		_ZN40_INTERNAL_7e759c32_4_k_cu_c6ea1bc1_349734cuda3std3__419piecewise_constructE,(_ZN40_INTERNAL_7e759c32_4_k_cu_c6ea1bc1_349734cuda3std3__45__cpo4cendE - _ZN40_INTERNAL_7e759c32_4_k_cu_c6ea1bc1_349734cuda3std3__419piecewise_constructE)
_ZN40_INTERNAL_7e759c32_4_k_cu_c6ea1bc1_349734cuda3std3__419piecewise_constructE:
	.zero		1
	.type		_ZN40_INTERNAL_7e759c32_4_k_cu_c6ea1bc1_349734cuda3std3__45__cpo4cendE,@object
	.size		_ZN40_INTERNAL_7e759c32_4_k_cu_c6ea1bc1_349734cuda3std3__45__cpo4cendE,(_ZN40_INTERNAL_7e759c32_4_k_cu_c6ea1bc1_349734cuda3std6ranges3__45__cpo4swapE - _ZN40_INTERNAL_7e759c32_4_k_cu_c6ea1bc1_349734cuda3std3__45__cpo4cendE)
_ZN40_INTERNAL_7e759c32_4_k_cu_c6ea1bc1_349734cuda3std3__45__cpo4cendE:
	.zero		1
	.type		_ZN40_INTERNAL_7e759c32_4_k_cu_c6ea1bc1_349734cuda3std6ranges3__45__cpo4swapE,@object
	.size		_ZN40_INTERNAL_7e759c32_4_k_cu_c6ea1bc1_349734cuda3std6ranges3__45__cpo4swapE,(.L_10 - _ZN40_INTERNAL_7e759c32_4_k_cu_c6ea1bc1_349734cuda3std6ranges3__45__cpo4swapE)
_ZN40_INTERNAL_7e759c32_4_k_cu_c6ea1bc1_349734cuda3std6ranges3__45__cpo4swapE:
	.zero		1
.L_10:


//--------------------- .nv.constant0._ZN7cutlass13device_kernelINS_4gemm6kernel13GemmUniversalIN4cute5tupleIJiiiiEEENS1_10collective13CollectiveMmaINS1_35MainloopSm100TmaUmmaWarpSpecializedILi2ELi2ELi4ENS5_IJNS4_1CILi1EEESB_SB_EEEEENS5_IJNSA_ILi64EEENSA_ILi256EEESE_EEEfNS5_IJSB_llEEEfNS5_IJlSB_lEEENS4_8TiledMMAINS4_8MMA_AtomIJNS4_17SM100_MMA_TF32_SSINS_10tfloat32_tESM_fLi64ELi256ELNS4_4UMMA5MajorE1ELSO_0ELNSN_7ScaleInE0ELSP_0EEEEEENS4_6LayoutISC_NS5_IJNSA_ILi0EEEST_ST_EEEEENS5_IJNS4_10UnderscoreESW_SW_EEEEENS4_13SM90_TMA_LOADENS4_14ComposedLayoutINS4_7SwizzleILi2ELi5ELi2EEENS4_18smem_ptr_flag_bitsILi32EEENSS_INS5_IJNSA_ILi32EEENSA_ILi4EEEEEENS5_IJSB_S15_EEEEEEEvNS4_8identityESZ_NS10_INS11_ILi3ELi4ELi3EEES14_NSS_INS5_IJNSA_ILi8EEES15_EEENS5_IJS15_SB_EEEEEEEvS1B_EENS_8epilogue10collective18CollectiveEpilogueINS1J_23Sm100TmaWarpSpecializedILi4ELi2ELi16ELb1ELb0EEEJSG_NS5_IJNSS_ISE_SB_EENSS_IS15_SB_EEEEEfSI_fSI_NS1J_6fusion15FusionCallbacksIS1N_NS1R_17LinearCombinationIffffLNS_15FloatRoundStyleE2EEESG_S1Q_JEEENS4_5SM1004TMEM4LOAD26SM100_TMEM_LOAD_16dp128b8xESZ_S1H_NS4_17SM75_U32x4_LDSM_NENS4_14SM90_TMA_STOREES1H_NS4_17SM90_U32x4_STSM_NENS4_39AutoVectorizingCopyWithAssumedAlignmentILi128EEEEEEvvEEEEvNT_6ParamsE --------------------------
	.section	.nv.constant0._ZN7cutlass13device_kernelINS_4gemm6kernel13GemmUniversalIN4cute5tupleIJiiiiEEENS1_10collective13CollectiveMmaINS1_35MainloopSm100TmaUmmaWarpSpecializedILi2ELi2ELi4ENS5_IJNS4_1CILi1EEESB_SB_EEEEENS5_IJNSA_ILi64EEENSA_ILi256EEESE_EEEfNS5_IJSB_llEEEfNS5_IJlSB_lEEENS4_8TiledMMAINS4_8MMA_AtomIJNS4_17SM100_MMA_TF32_SSINS_10tfloat32_tESM_fLi64ELi256ELNS4_4UMMA5MajorE1ELSO_0ELNSN_7ScaleInE0ELSP_0EEEEEENS4_6LayoutISC_NS5_IJNSA_ILi0EEEST_ST_EEEEENS5_IJNS4_10UnderscoreESW_SW_EEEEENS4_13SM90_TMA_LOADENS4_14ComposedLayoutINS4_7SwizzleILi2ELi5ELi2EEENS4_18smem_ptr_flag_bitsILi32EEENSS_INS5_IJNSA_ILi32EEENSA_ILi4EEEEEENS5_IJSB_S15_EEEEEEEvNS4_8identityESZ_NS10_INS11_ILi3ELi4ELi3EEES14_NSS_INS5_IJNSA_ILi8EEES15_EEENS5_IJS15_SB_EEEEEEEvS1B_EENS_8epilogue10collective18CollectiveEpilogueINS1J_23Sm100TmaWarpSpecializedILi4ELi2ELi16ELb1ELb0EEEJSG_NS5_IJNSS_ISE_SB_EENSS_IS15_SB_EEEEEfSI_fSI_NS1J_6fusion15FusionCallbacksIS1N_NS1R_17LinearCombinationIffffLNS_15FloatRoundStyleE2EEESG_S1Q_JEEENS4_5SM1004TMEM4LOAD26SM100_TMEM_LOAD_16dp128b8xESZ_S1H_NS4_17SM75_U32x4_LDSM_NENS4_14SM90_TMA_STOREES1H_NS4_17SM90_U32x4_STSM_NENS4_39AutoVectorizingCopyWithAssumedAlignmentILi128EEEEEEvvEEEEvNT_6ParamsE,"a",@progbits
	.sectionflags	@""
	.align	4
.nv.constant0._ZN7cutlass13device_kernelINS_4gemm6kernel13GemmUniversalIN4cute5tupleIJiiiiEEENS1_10collective13CollectiveMmaINS1_35MainloopSm100TmaUmmaWarpSpecializedILi2ELi2ELi4ENS5_IJNS4_1CILi1EEESB_SB_EEEEENS5_IJNSA_ILi64EEENSA_ILi256EEESE_EEEfNS5_IJSB_llEEEfNS5_IJlSB_lEEENS4_8TiledMMAINS4_8MMA_AtomIJNS4_17SM100_MMA_TF32_SSINS_10tfloat32_tESM_fLi64ELi256ELNS4_4UMMA5MajorE1ELSO_0ELNSN_7ScaleInE0ELSP_0EEEEEENS4_6LayoutISC_NS5_IJNSA_ILi0EEEST_ST_EEEEENS5_IJNS4_10UnderscoreESW_SW_EEEEENS4_13SM90_TMA_LOADENS4_14ComposedLayoutINS4_7SwizzleILi2ELi5ELi2EEENS4_18smem_ptr_flag_bitsILi32EEENSS_INS5_IJNSA_ILi32EEENSA_ILi4EEEEEENS5_IJSB_S15_EEEEEEEvNS4_8identityESZ_NS10_INS11_ILi3ELi4ELi3EEES14_NSS_INS5_IJNSA_ILi8EEES15_EEENS5_IJS15_SB_EEEEEEEvS1B_EENS_8epilogue10collective18CollectiveEpilogueINS1J_23Sm100TmaWarpSpecializedILi4ELi2ELi16ELb1ELb0EEEJSG_NS5_IJNSS_ISE_SB_EENSS_IS15_SB_EEEEEfSI_fSI_NS1J_6fusion15FusionCallbacksIS1N_NS1R_17LinearCombinationIffffLNS_15FloatRoundStyleE2EEESG_S1Q_JEEENS4_5SM1004TMEM4LOAD26SM100_TMEM_LOAD_16dp128b8xESZ_S1H_NS4_17SM75_U32x4_LDSM_NENS4_14SM90_TMA_STOREES1H_NS4_17SM90_U32x4_STSM_NENS4_39AutoVectorizingCopyWithAssumedAlignmentILi128EEEEEEvvEEEEvNT_6ParamsE:
	.zero		2944


//--------------------- SYMBOLS --------------------------

	.type		.nv.reservedSmem.offset0,@object
	.size		.nv.reservedSmem.offset0,0x4
	.type		.nv.reservedSmem.cap,@object
	.size		.nv.reservedSmem.cap,0x4
	.type		__assertfail,@function
